	.target	sm_100a

	.elftype	@"ET_EXEC"


//--------------------- .note.nv.tkinfo           --------------------------
	.section	.note.nv.tkinfo,"",@"SHT_NOTE"
	.sectionflags	@"SHF_NOTE_NV_TKINFO"
	.tkinfo
        /*0018*/ 	.word	0x00000081
        /*0030*/ 	.string	""
        /*0030*/ 	.string	"ptxas-blackwell"
        /*0030*/ 	.string	"Cuda compilation tools, release 12.9, V12.9.86"
        /*0030*/ 	.string	"Build cuda_12.9.r12.9/compiler.36037853_0"
        /*0030*/ 	.string	"-v  -suppress-debug-info  -lineinfo  -arch sm_100a "



//--------------------- .note.nv.cuver            --------------------------
	.section	.note.nv.cuver,"",@"SHT_NOTE"
	.sectionflags	@"SHF_NOTE_NV_CUVER"
        /*0018*/ 	.short	0x0001
        /*001a*/ 	.short	0x0064
        /*001c*/ 	.short	0x0001
        /*001e*/ 	.short	0x0000
        /*0020*/ 	.short	0x0001
        /*0022*/ 	.short	0x0000


//--------------------- .nv.info                  --------------------------
	.section	.nv.info,"",@"SHT_CUDA_INFO"
	.align	4


	//----- nvinfo : EIATTR_REGCOUNT
	.align		4
        /*0000*/ 	.byte	0x04, 0x2f
        /*0002*/ 	.short	(.L_4 - .L_3)
	.align		4
.L_3:
        /*0004*/ 	.word	index@(gluon_tcgen05)
        /*0008*/ 	.word	0x000000aa


	//----- nvinfo : EIATTR_FRAME_SIZE
	.align		4
.L_4:
        /*000c*/ 	.byte	0x04, 0x11
        /*000e*/ 	.short	(.L_6 - .L_5)
	.align		4
.L_5:
        /*0010*/ 	.word	index@($__internal_2_$__cuda_sm10x_tcgen05_guardrail_trap_unallocated_columns_being_dealloced)
        /*0014*/ 	.word	0x00000000


	//----- nvinfo : EIATTR_FRAME_SIZE
	.align		4
.L_6:
        /*0018*/ 	.byte	0x04, 0x11
        /*001a*/ 	.short	(.L_8 - .L_7)
	.align		4
.L_7:
        /*001c*/ 	.word	index@($__internal_1_$__cuda_sm10x_tcgen05_guardrail_trap_phase_invalid_during_alloc)
        /*0020*/ 	.word	0x00000000


	//----- nvinfo : EIATTR_FRAME_SIZE
	.align		4
.L_8:
        /*0024*/ 	.byte	0x04, 0x11
        /*0026*/ 	.short	(.L_10 - .L_9)
	.align		4
.L_9:
        /*0028*/ 	.word	index@($__internal_0_$__cuda_sm10x_tcgen05_guardrail_trap_col_being_dealloced_not_returned_by_alloc)
        /*002c*/ 	.word	0x00000000


	//----- nvinfo : EIATTR_FRAME_SIZE
	.align		4
.L_10:
        /*0030*/ 	.byte	0x04, 0x11
        /*0032*/ 	.short	(.L_12 - .L_11)
	.align		4
.L_11:
        /*0034*/ 	.word	index@(gluon_tcgen05)
        /*0038*/ 	.word	0x00000000


	//----- nvinfo : EIATTR_MIN_STACK_SIZE
	.align		4
.L_12:
        /*003c*/ 	.byte	0x04, 0x12
        /*003e*/ 	.short	(.L_14 - .L_13)
	.align		4
.L_13:
        /*0040*/ 	.word	index@(gluon_tcgen05)
        /*0044*/ 	.word	0x00000000
.L_14:


//--------------------- .nv.info.gluon_tcgen05    --------------------------
	.section	.nv.info.gluon_tcgen05,"",@"SHT_CUDA_INFO"
	.sectionflags	@""
	.align	4


	//----- nvinfo : EIATTR_CUDA_API_VERSION
	.align		4
        /*0000*/ 	.byte	0x04, 0x37
        /*0002*/ 	.short	(.L_16 - .L_15)
.L_15:
        /*0004*/ 	.word	0x00000081


	//----- nvinfo : EIATTR_KPARAM_INFO
	.align		4
.L_16:
        /*0008*/ 	.byte	0x04, 0x17
        /*000a*/ 	.short	(.L_18 - .L_17)
.L_17:
        /*000c*/ 	.word	0x00000000
        /*0010*/ 	.short	0x000a
        /*0012*/ 	.short	0x0048
        /*0014*/ 	.byte	0x00, 0xf4, 0x21, 0x00


	//----- nvinfo : EIATTR_KPARAM_INFO
	.align		4
.L_18:
        /*0018*/ 	.byte	0x04, 0x17
        /*001a*/ 	.short	(.L_20 - .L_19)
.L_19:
        /*001c*/ 	.word	0x00000000
        /*0020*/ 	.short	0x0009
        /*0022*/ 	.short	0x0040
        /*0024*/ 	.byte	0x00, 0xf4, 0x21, 0x00


	//----- nvinfo : EIATTR_KPARAM_INFO
	.align		4
.L_20:
        /*0028*/ 	.byte	0x04, 0x17
        /*002a*/ 	.short	(.L_22 - .L_21)
.L_21:
        /*002c*/ 	.word	0x00000000
        /*0030*/ 	.short	0x0008
        /*0032*/ 	.short	0x0038
        /*0034*/ 	.byte	0x00, 0xf0, 0x21, 0x00


	//----- nvinfo : EIATTR_KPARAM_INFO
	.align		4
.L_22:
        /*0038*/ 	.byte	0x04, 0x17
        /*003a*/ 	.short	(.L_24 - .L_23)
.L_23:
        /*003c*/ 	.word	0x00000000
        /*0040*/ 	.short	0x0007
        /*0042*/ 	.short	0x0030
        /*0044*/ 	.byte	0x00, 0xf0, 0x21, 0x00


	//----- nvinfo : EIATTR_KPARAM_INFO
	.align		4
.L_24:
        /*0048*/ 	.byte	0x04, 0x17
        /*004a*/ 	.short	(.L_26 - .L_25)
.L_25:
        /*004c*/ 	.word	0x00000000
        /*0050*/ 	.short	0x0006
        /*0052*/ 	.short	0x0028
        /*0054*/ 	.byte	0x00, 0xf0, 0x21, 0x00


	//----- nvinfo : EIATTR_KPARAM_INFO
	.align		4
.L_26:
        /*0058*/ 	.byte	0x04, 0x17
        /*005a*/ 	.short	(.L_28 - .L_27)
.L_27:
        /*005c*/ 	.word	0x00000000
        /*0060*/ 	.short	0x0005
        /*0062*/ 	.short	0x0020
        /*0064*/ 	.byte	0x00, 0xf0, 0x11, 0x00


	//----- nvinfo : EIATTR_KPARAM_INFO
	.align		4
.L_28:
        /*0068*/ 	.byte	0x04, 0x17
        /*006a*/ 	.short	(.L_30 - .L_29)
.L_29:
        /*006c*/ 	.word	0x00000000
        /*0070*/ 	.short	0x0004
        /*0072*/ 	.short	0x001c
        /*0074*/ 	.byte	0x00, 0xf0, 0x11, 0x00


	//----- nvinfo : EIATTR_KPARAM_INFO
	.align		4
.L_30:
        /*0078*/ 	.byte	0x04, 0x17
        /*007a*/ 	.short	(.L_32 - .L_31)
.L_31:
        /*007c*/ 	.word	0x00000000
        /*0080*/ 	.short	0x0003
        /*0082*/ 	.short	0x0018
        /*0084*/ 	.byte	0x00, 0xf0, 0x11, 0x00


	//----- nvinfo : EIATTR_KPARAM_INFO
	.align		4
.L_32:
        /*0088*/ 	.byte	0x04, 0x17
        /*008a*/ 	.short	(.L_34 - .L_33)
.L_33:
        /*008c*/ 	.word	0x00000000
        /*0090*/ 	.short	0x0002
        /*0092*/ 	.short	0x0010
        /*0094*/ 	.byte	0x00, 0xf4, 0x21, 0x00


	//----- nvinfo : EIATTR_KPARAM_INFO
	.align		4
.L_34:
        /*0098*/ 	.byte	0x04, 0x17
        /*009a*/ 	.short	(.L_36 - .L_35)
.L_35:
        /*009c*/ 	.word	0x00000000
        /*00a0*/ 	.short	0x0001
        /*00a2*/ 	.short	0x0008
        /*00a4*/ 	.byte	0x00, 0xf4, 0x21, 0x00


	//----- nvinfo : EIATTR_KPARAM_INFO
	.align		4
.L_36:
        /*00a8*/ 	.byte	0x04, 0x17
        /*00aa*/ 	.short	(.L_38 - .L_37)
.L_37:
        /*00ac*/ 	.word	0x00000000
        /*00b0*/ 	.short	0x0000
        /*00b2*/ 	.short	0x0000
        /*00b4*/ 	.byte	0x00, 0xf4, 0x21, 0x00


	//----- nvinfo : EIATTR_AT_ENTRY_FRAGMENTS
	.align		4
.L_38:
        /*00b8*/ 	.byte	0x04, 0x4f
        /*00ba*/ 	.short	(.L_40 - .L_39)


	//   ....[0]....
.L_39:
        /*00bc*/ 	.word	0x00000004


	//----- nvinfo : EIATTR_RESERVED_SMEM_USED
	.align		4
.L_40:
        /*00c0*/ 	.byte	0x01, 0x41
	.zero		2


	//----- nvinfo : EIATTR_SPARSE_MMA_MASK
	.align		4
        /*00c4*/ 	.byte	0x03, 0x50
        /*00c6*/ 	.short	0x0000


	//----- nvinfo : EIATTR_TCGEN05_1CTA_USED
	.align		4
        /*00c8*/ 	.byte	0x01, 0x51
	.zero		2


	//----- nvinfo : EIATTR_MAXREG_COUNT
	.align		4
        /*00cc*/ 	.byte	0x03, 0x1b
        /*00ce*/ 	.short	0x00ff


	//----- nvinfo : EIATTR_NUM_BARRIERS
	.align		4
        /*00d0*/ 	.byte	0x02, 0x4c
        /*00d2*/ 	.byte	0x01
	.zero		1


	//----- nvinfo : EIATTR_INT_WARP_WIDE_INSTR_OFFSETS
	.align		4
        /*00d4*/ 	.byte	0x04, 0x31
        /*00d6*/ 	.short	(.L_42 - .L_41)


	//   ....[0]....
.L_41:
        /*00d8*/ 	.word	0x00001730


	//   ....[1]....
        /*00dc*/ 	.word	0x00001750


	//   ....[2]....
        /*00e0*/ 	.word	0x000017d0


	//   ....[3]....
        /*00e4*/ 	.word	0x000019f0


	//   ....[4]....
        /*00e8*/ 	.word	0x00001a40


	//   ....[5]....
        /*00ec*/ 	.word	0x00001e60


	//   ....[6]....
        /*00f0*/ 	.word	0x00001e70


	//   ....[7]....
        /*00f4*/ 	.word	0x00001ff0


	//   ....[8]....
        /*00f8*/ 	.word	0x00002530


	//   ....[9]....
        /*00fc*/ 	.word	0x00002540


	//   ....[10]....
        /*0100*/ 	.word	0x00003450


	//   ....[11]....
        /*0104*/ 	.word	0x000034a0


	//----- nvinfo : EIATTR_COOP_GROUP_MASK_REGIDS
	.align		4
.L_42:
        /*0108*/ 	.byte	0x04, 0x29
        /*010a*/ 	.short	(.L_44 - .L_43)


	//   ....[0]....
.L_43:
        /*010c*/ 	.word	0xffffffff


	//   ....[1]....
        /*0110*/ 	.word	0xffffffff


	//   ....[2]....
        /*0114*/ 	.word	0xffffffff


	//   ....[3]....
        /*0118*/ 	.word	0xffffffff


	//   ....[4]....
        /*011c*/ 	.word	0xffffffff


	//   ....[5]....
        /*0120*/ 	.word	0xffffffff


	//   ....[6]....
        /*0124*/ 	.word	0xffffffff


	//   ....[7]....
        /*0128*/ 	.word	0xffffffff


	//   ....[8]....
        /*012c*/ 	.word	0xffffffff


	//   ....[9]....
        /*0130*/ 	.word	0xffffffff


	//----- nvinfo : EIATTR_COOP_GROUP_INSTR_OFFSETS
	.align		4
.L_44:
        /*0134*/ 	.byte	0x04, 0x28
        /*0136*/ 	.short	(.L_46 - .L_45)


	//   ....[0]....
.L_45:
        /*0138*/ 	.word	0x00000050


	//   ....[1]....
        /*013c*/ 	.word	0x00000310


	//   ....[2]....
        /*0140*/ 	.word	0x00000500


	//   ....[3]....
        /*0144*/ 	.word	0x000009c0


	//   ....[4]....
        /*0148*/ 	.word	0x00000b00


	//   ....[5]....
        /*014c*/ 	.word	0x00000fb0


	//   ....[6]....
        /*0150*/ 	.word	0x000010f0


	//   ....[7]....
        /*0154*/ 	.word	0x000015e0


	//   ....[8]....
        /*0158*/ 	.word	0x000032e0


	//   ....[9]....
        /*015c*/ 	.word	0x00003550


	//----- nvinfo : EIATTR_VRC_CTA_INIT_COUNT
	.align		4
.L_46:
        /*0160*/ 	.byte	0x02, 0x4a
        /*0162*/ 	.byte	0x80
	.zero		1


	//----- nvinfo : EIATTR_MBARRIER_INSTR_OFFSETS
	.align		4
        /*0164*/ 	.byte	0x04, 0x39
        /*0166*/ 	.short	(.L_48 - .L_47)


	//   ....[0]....
.L_47:
        /*0168*/ 	.word	0x000017f0
        /*016c*/ 	.word	0x000000ff
        /*0170*/ 	.word	0x00030000
        /*0174*/ 	.short	0x0100
        /*0176*/ 	.byte	0x0b
	.zero		1


	//   ....[1]....
        /*0178*/ 	.word	0x00001820
        /*017c*/ 	.word	0x000000ff
        /*0180*/ 	.word	0x00030010
        /*0184*/ 	.short	0x0100
        /*0186*/ 	.byte	0x0b
	.zero		1


	//   ....[2]....
        /*0188*/ 	.word	0x000018d0
        /*018c*/ 	.word	0x000000ff
        /*0190*/ 	.word	0x00030008
        /*0194*/ 	.short	0x0100
        /*0196*/ 	.byte	0x0b
	.zero		1


	//   ....[3]....
        /*0198*/ 	.word	0x000018e0
        /*019c*/ 	.word	0x000000ff
        /*01a0*/ 	.word	0x00030018
        /*01a4*/ 	.short	0x0100
        /*01a6*/ 	.byte	0x0b
	.zero		1


	//   ....[4]....
        /*01a8*/ 	.word	0x00001ac0
        /*01ac*/ 	.word	0x000000ff
        /*01b0*/ 	.word	0x00030000
        /*01b4*/ 	.short	0x010a
        /*01b6*/ 	.byte	0x0b
	.zero		1


	//   ....[5]....
        /*01b8*/ 	.word	0x00001ec0
        /*01bc*/ 	.word	0x000000ff
        /*01c0*/ 	.word	0x00030010
        /*01c4*/ 	.short	0x010a
        /*01c6*/ 	.byte	0x0b
	.zero		1


	//   ....[6]....
        /*01c8*/ 	.word	0x000020e0
        /*01cc*/ 	.word	0x000000ff
        /*01d0*/ 	.word	0x00030000
        /*01d4*/ 	.short	0x010a
        /*01d6*/ 	.byte	0x25
	.zero		1


	//   ....[7]....
        /*01d8*/ 	.word	0x00002580
        /*01dc*/ 	.word	0x000000ff
        /*01e0*/ 	.word	0x00030010
        /*01e4*/ 	.short	0x010a
        /*01e6*/ 	.byte	0x25
	.zero		1


	//   ....[8]....
        /*01e8*/ 	.word	0x00002650
        /*01ec*/ 	.word	0x000000ff
        /*01f0*/ 	.word	0x00030000
        /*01f4*/ 	.short	0x0108
        /*01f6*/ 	.byte	0x0b
	.zero		1


	//   ....[9]....
        /*01f8*/ 	.word	0x00002660
        /*01fc*/ 	.word	0x000000ff
        /*0200*/ 	.word	0x00030010
        /*0204*/ 	.short	0x0108
        /*0206*/ 	.byte	0x0b
	.zero		1


	//   ....[10]....
        /*0208*/ 	.word	0x000026b0
        /*020c*/ 	.word	0x000000ff
        /*0210*/ 	.word	0x00030008
        /*0214*/ 	.short	0x0108
        /*0216*/ 	.byte	0x0b
	.zero		1


	//   ....[11]....
        /*0218*/ 	.word	0x000026c0
        /*021c*/ 	.word	0x000000ff
        /*0220*/ 	.word	0x00030018
        /*0224*/ 	.short	0x0108
        /*0226*/ 	.byte	0x0b
	.zero		1


	//   ....[12]....
        /*0228*/ 	.word	0x00003570
        /*022c*/ 	.word	0x000000ff
        /*0230*/ 	.word	0x00030000
        /*0234*/ 	.short	0x010a
        /*0236*/ 	.byte	0x0b
	.zero		1


	//   ....[13]....
        /*0238*/ 	.word	0x000035a0
        /*023c*/ 	.word	0x000000ff
        /*0240*/ 	.word	0x00030010
        /*0244*/ 	.short	0x010a
        /*0246*/ 	.byte	0x0b
	.zero		1


	//   ....[14]....
        /*0248*/ 	.word	0x000035d0
        /*024c*/ 	.word	0x000000ff
        /*0250*/ 	.word	0x00030000
        /*0254*/ 	.short	0x010a
        /*0256*/ 	.byte	0x25
	.zero		1


	//   ....[15]....
        /*0258*/ 	.word	0x00003600
        /*025c*/ 	.word	0x000000ff
        /*0260*/ 	.word	0x00030010
        /*0264*/ 	.short	0x010a
        /*0266*/ 	.byte	0x25
	.zero		1


	//----- nvinfo : EIATTR_NUM_MBARRIERS
	.align		4
.L_48:
        /*0268*/ 	.byte	0x03, 0x38
        /*026a*/ 	.short	0x0004


	//----- nvinfo : EIATTR_EXIT_INSTR_OFFSETS
	.align		4
        /*026c*/ 	.byte	0x04, 0x1c
        /*026e*/ 	.short	(.L_50 - .L_49)


	//   ....[0]....
.L_49:
        /*0270*/ 	.word	0x00003560


	//----- nvinfo : EIATTR_REQNTID
	.align		4
.L_50:
        /*0274*/ 	.byte	0x04, 0x10
        /*0276*/ 	.short	(.L_52 - .L_51)
.L_51:
        /*0278*/ 	.word	0x00000080
        /*027c*/ 	.word	0x00000001
        /*0280*/ 	.word	0x00000001


	//----- nvinfo : EIATTR_CRS_STACK_SIZE
	.align		4
.L_52:
        /*0284*/ 	.byte	0x04, 0x1e
        /*0286*/ 	.short	(.L_54 - .L_53)
.L_53:
        /*0288*/ 	.word	0x00000000


	//----- nvinfo : EIATTR_CBANK_PARAM_SIZE
	.align		4
.L_54:
        /*028c*/ 	.byte	0x03, 0x19
        /*028e*/ 	.short	0x0050


	//----- nvinfo : EIATTR_PARAM_CBANK
	.align		4
        /*0290*/ 	.byte	0x04, 0x0a
        /*0292*/ 	.short	(.L_56 - .L_55)
	.align		4
.L_55:
        /*0294*/ 	.word	index@(.nv.constant0.gluon_tcgen05)
        /*0298*/ 	.short	0x0380
        /*029a*/ 	.short	0x0050


	//----- nvinfo : EIATTR_SW_WAR
	.align		4
.L_56:
        /*029c*/ 	.byte	0x04, 0x36
        /*029e*/ 	.short	(.L_58 - .L_57)
.L_57:
        /*02a0*/ 	.word	0x00000008
.L_58:


//--------------------- .nv.compat                --------------------------
	.section	.nv.compat,"",@"SHT_CUDA_COMPAT_INFO"
	.align	4
        /*0000*/ 	.byte	0x02, 0x02, 0x02, 0x00, 0x02, 0x05, 0x05, 0x00, 0x02, 0x03, 0x03, 0x00, 0x02, 0x06, 0x01, 0x00


//--------------------- .nv.callgraph             --------------------------
	.section	.nv.callgraph,"",@"SHT_CUDA_CALLGRAPH"
	.align	4
	.sectionentsize	8
	.align		4
        /*0000*/ 	.word	0x00000000
	.align		4
        /*0004*/ 	.word	0xffffffff
	.align		4
        /*0008*/ 	.word	0x00000000
	.align		4
        /*000c*/ 	.word	0xfffffffe
	.align		4
        /*0010*/ 	.word	0x00000000
	.align		4
        /*0014*/ 	.word	0xfffffffd
	.align		4
        /*0018*/ 	.word	0x00000000
	.align		4
        /*001c*/ 	.word	0xfffffffc


//--------------------- .text.gluon_tcgen05       --------------------------
	.section	.text.gluon_tcgen05,"ax",@progbits
	.align	128
        .global         gluon_tcgen05
        .type           gluon_tcgen05,@function
        .size           gluon_tcgen05,(.L_x_77 - gluon_tcgen05)
        .other          gluon_tcgen05,@"STO_CUDA_ENTRY STV_DEFAULT"
gluon_tcgen05:
.text.gluon_tcgen05:
[----:B------:R-:W1:Y:S01]  /*0000*/  LDC R1, c[0x0][0x37c] ;  /* 0x0000df00ff017b82 */ /* 0x000e620000000800 */
[----:B------:R-:W2:Y:S02]  /*0010*/  S2R R0, SR_TID.X ;  /* 0x0000000000007919 */ /* 0x000ea40000002100 */
[----:B--2---:R-:W-:-:S13]  /*0020*/  ISETP.GE.U32.AND P1, PT, R0, 0x20, PT ;  /* 0x000000200000780c */ /* 0x004fda0003f26070 */
[----:B------:R-:W-:Y:S05]  /*0030*/  @P1 BRA `(.L_x_0) ;  /* 0x0000000000b81947 */ /* 0x000fea0003800000 */
[----:B------:R-:W2:Y:S01]  /*0040*/  S2UR UR6, SR_CgaCtaId ;  /* 0x00000000000679c3 */ /* 0x000ea20000008800 */
[----:B------:R-:W-:Y:S01]  /*0050*/  NOP ;  /* 0x0000000000007918 */ /* 0x000fe20000000000 */
[----:B------:R-:W-:Y:S02]  /*0060*/  UMOV UR4, 0x40 ;  /* 0x0000004000047882 */ /* 0x000fe40000000000 */
[----:B--2---:R-:W-:-:S09]  /*0070*/  ULEA UR4, UR6, UR4, 0x18 ;  /* 0x0000000406047291 */ /* 0x004fd2000f8ec0ff */
[----:B------:R-:W2:Y:S01]  /*0080*/  LDS.U8 R2, [UR4] ;  /* 0x00000004ff027984 */ /* 0x000ea20008000000 */
[----:B------:R-:W-:Y:S02]  /*0090*/  UMOV UR4, 0x400 ;  /* 0x0000040000047882 */ /* 0x000fe40000000000 */
[----:B------:R-:W-:Y:S01]  /*00a0*/  ULEA UR4, UR6, UR4, 0x18 ;  /* 0x0000000406047291 */ /* 0x000fe2000f8ec0ff */
[----:B--2---:R-:W-:-:S13]  /*00b0*/  ISETP.NE.AND P0, PT, R2, RZ, PT ;  /* 0x000000ff0200720c */ /* 0x004fda0003f05270 */
[----:B------:R-:W-:Y:S05]  /*00c0*/  @P0 BRA `(.L_x_1) ;  /* 0x00000000007c0947 */ /* 0x000fea0003800000 */
[----:B------:R-:W-:-:S13]  /*00d0*/  ELECT P0, URZ, PT ;  /* 0x0000000000ff782f */ /* 0x000fda0003800000 */
[----:B------:R-:W-:Y:S05]  /*00e0*/  @!P0 BRA `(.L_x_2) ;  /* 0x0000000000848947 */ /* 0x000fea0003800000 */
[----:B------:R-:W-:Y:S01]  /*00f0*/  UMOV UR5, 0x8 ;  /* 0x0000000800057882 */ /* 0x000fe20000000000 */
[----:B------:R-:W-:Y:S02]  /*0100*/  IMAD.MOV.U32 R5, RZ, RZ, 0x1 ;  /* 0x00000001ff057424 */ /* 0x000fe400078e00ff */
[----:B------:R-:W-:Y:S02]  /*0110*/  IMAD.MOV.U32 R3, RZ, RZ, 0xff ;  /* 0x000000ffff037424 */ /* 0x000fe400078e00ff */
[----:B------:R-:W-:Y:S04]  /*0120*/  DEPBAR.LE SB2, 0x36 ;  /* 0x0000ad800000791a */ /* 0x000fe80000000000 */
[----:B------:R-:W2:Y:S02]  /*0130*/  UTCATOMSWS.FIND_AND_SET.ALIGN UP0, UR5, UR5 ;  /* 0x00000005000575e3 */ /* 0x000ea40008000800 */
[----:B--2---:R-:W-:-:S04]  /*0140*/  PLOP3.LUT P0, PT, PT, PT, UP0, 0x80, 0x8 ;  /* 0x000000000008781c */ /* 0x004fc80003f0f008 */
[----:B------:R-:W-:-:S04]  /*0150*/  SEL R2, RZ, 0xffffffff, !P0 ;  /* 0xffffffffff027807 */ /* 0x000fc80004000000 */
[----:B------:R-:W-:Y:S01]  /*0160*/  ISETP.NE.AND P0, PT, R2, RZ, PT ;  /* 0x000000ff0200720c */ /* 0x000fe20003f05270 */
[----:B------:R-:W-:-:S12]  /*0170*/  IMAD.U32 R2, RZ, RZ, UR5 ;  /* 0x00000005ff027e24 */ /* 0x000fd8000f8e00ff */
[----:B------:R-:W-:Y:S05]  /*0180*/  @P0 BRA `(.L_x_3) ;  /* 0x0000000000240947 */ /* 0x000fea0003800000 */
.L_x_4:
[----:B------:R-:W-:Y:S05]  /*0190*/  NANOSLEEP 0x64 ;  /* 0x000000640000795d */ /* 0x000fea0003800000 */
[----:B------:R-:W-:-:S05]  /*01a0*/  UMOV UR5, 0x8 ;  /* 0x0000000800057882 */ /* 0x000fca0000000000 */
[----:B------:R-:W-:Y:S04]  /*01b0*/  DEPBAR.LE SB2, 0x36 ;  /* 0x0000ad800000791a */ /* 0x000fe80000000000 */
[----:B------:R-:W2:Y:S02]  /*01c0*/  UTCATOMSWS.FIND_AND_SET.ALIGN UP0, UR5, UR5 ;  /* 0x00000005000575e3 */ /* 0x000ea40008000800 */
[----:B--2---:R-:W-:-:S04]  /*01d0*/  PLOP3.LUT P0, PT, PT, PT, UP0, 0x80, 0x8 ;  /* 0x000000000008781c */ /* 0x004fc80003f0f008 */
[----:B------:R-:W-:-:S04]  /*01e0*/  SEL R2, RZ, 0xffffffff, !P0 ;  /* 0xffffffffff027807 */ /* 0x000fc80004000000 */
[----:B------:R-:W-:Y:S01]  /*01f0*/  ISETP.NE.AND P0, PT, R2, RZ, PT ;  /* 0x000000ff0200720c */ /* 0x000fe20003f05270 */
[----:B------:R-:W-:-:S12]  /*0200*/  IMAD.U32 R2, RZ, RZ, UR5 ;  /* 0x00000005ff027e24 */ /* 0x000fd8000f8e00ff */
[----:B------:R-:W-:Y:S05]  /*0210*/  @!P0 BRA `(.L_x_4) ;  /* 0xfffffffc00dc8947 */ /* 0x000fea000383ffff */
.L_x_3:
[C---:B------:R-:W-:Y:S01]  /*0220*/  VIADD R4, R2.reuse, 0x10 ;  /* 0x0000001002047836 */ /* 0x040fe20000000000 */
[----:B------:R-:W-:Y:S01]  /*0230*/  UMOV UR5, 0x50 ;  /* 0x0000005000057882 */ /* 0x000fe20000000000 */
[----:B------:R-:W-:Y:S01]  /*0240*/  SHF.L.U32 R3, R3, R2, RZ ;  /* 0x0000000203037219 */ /* 0x000fe200000006ff */
[----:B------:R-:W-:Y:S01]  /*0250*/  ULEA UR5, UR6, UR5, 0x18 ;  /* 0x0000000506057291 */ /* 0x000fe2000f8ec0ff */
[----:B------:R-:W-:Y:S01]  /*0260*/  IMAD.SHL.U32 R2, R2, 0x20, RZ ;  /* 0x0000002002027824 */ /* 0x000fe200078e00ff */
[----:B------:R-:W-:-:S04]  /*0270*/  SHF.L.U32 R4, R5, R4, RZ ;  /* 0x0000000405047219 */ /* 0x000fc800000006ff */
[----:B------:R-:W-:-:S05]  /*0280*/  LOP3.LUT R3, R4, R3, RZ, 0xfc, !PT ;  /* 0x0000000304037212 */ /* 0x000fca00078efcff */
[----:B------:R2:W-:Y:S04]  /*0290*/  ATOMS.OR RZ, [UR5], R3 ;  /* 0x00000003ffff798c */ /* 0x0005e8000b000005 */
[----:B------:R2:W-:Y:S01]  /*02a0*/  STS [UR4], R2 ;  /* 0x00000002ff007988 */ /* 0x0005e20008000804 */
[----:B------:R-:W-:Y:S05]  /*02b0*/  BRA `(.L_x_2) ;  /* 0x0000000000107947 */ /* 0x000fea0003800000 */
.L_x_1:
[----:B------:R-:W-:Y:S01]  /*02c0*/  IMAD.MOV.U32 R3, RZ, RZ, -0x1 ;  /* 0xffffffffff037424 */ /* 0x000fe200078e00ff */
[----:B------:R-:W-:-:S04]  /*02d0*/  MOV R2, 0x300 ;  /* 0x0000030000027802 */ /* 0x000fc80000000f00 */
[----:B------:R2:W-:Y:S03]  /*02e0*/  STS [UR4], R3 ;  /* 0x00000003ff007988 */ /* 0x0005e60008000804 */
[----:B-12---:R-:W-:Y:S05]  /*02f0*/  CALL.REL.NOINC `($__internal_1_$__cuda_sm10x_tcgen05_guardrail_trap_phase_invalid_during_alloc) ;  /* 0x0000003000d87944 */ /* 0x006fea0003c00000 */
.L_x_2:
[----:B------:R-:W-:Y:S05]  /*0300*/  WARPSYNC.ALL ;  /* 0x0000000000007948 */ /* 0x000fea0003800000 */
[----:B------:R-:W-:Y:S01]  /*0310*/  NOP ;  /* 0x0000000000007918 */ /* 0x000fe20000000000 */
.L_x_0:
[----:B------:R-:W3:Y:S08]  /*0320*/  S2UR UR4, SR_CgaCtaId ;  /* 0x00000000000479c3 */ /* 0x000ef00000008800 */
[----:B------:R-:W-:Y:S01]  /*0330*/  BAR.SYNC.DEFER_BLOCKING 0x0 ;  /* 0x0000000000007b1d */ /* 0x000fe20000010000 */
[----:B------:R-:W-:-:S05]  /*0340*/  LOP3.LUT R10, R0, 0x7f, RZ, 0xc0, !PT ;  /* 0x0000007f000a7812 */ /* 0x000fca00078ec0ff */
[----:B------:R-:W-:Y:S02]  /*0350*/  UMOV UR11, 0x400 ;  /* 0x00000400000b7882 */ /* 0x000fe40000000000 */
[----:B------:R-:W4:Y:S08]  /*0360*/  LDC R4, c[0x0][0x398] ;  /* 0x0000e600ff047b82 */ /* 0x000f300000000800 */
[----:B------:R-:W5:Y:S01]  /*0370*/  LDC R13, c[0x0][0x3a0] ;  /* 0x0000e800ff0d7b82 */ /* 0x000f620000000800 */
[----:B---3--:R-:W-:-:S07]  /*0380*/  ULEA UR11, UR4, UR11, 0x18 ;  /* 0x0000000b040b7291 */ /* 0x008fce000f8ec0ff */
[----:B------:R-:W3:Y:S02]  /*0390*/  S2UR UR15, SR_CTAID.Y ;  /* 0x00000000000f79c3 */ /* 0x000ee40000002600 */
[----:B--2---:R-:W2:Y:S06]  /*03a0*/  LDS R3, [UR11] ;  /* 0x0000000bff037984 */ /* 0x004eac0008000800 */
[----:B------:R-:W-:Y:S06]  /*03b0*/  BAR.SYNC.DEFER_BLOCKING 0x0 ;  /* 0x0000000000007b1d */ /* 0x000fec0000010000 */
[----:B------:R-:W-:Y:S05]  /*03c0*/  @P1 BRA `(.L_x_5) ;  /* 0x0000000000181947 */ /* 0x000fea0003800000 */
[----:B------:R-:W-:Y:S01]  /*03d0*/  ELECT P0, URZ, PT ;  /* 0x0000000000ff782f */ /* 0x000fe20003800000 */
[----:B------:R-:W-:Y:S01]  /*03e0*/  IMAD.MOV.U32 R2, RZ, RZ, 0x1 ;  /* 0x00000001ff027424 */ /* 0x000fe200078e00ff */
[----:B------:R-:W-:Y:S01]  /*03f0*/  UMOV UR5, 0x40 ;  /* 0x0000004000057882 */ /* 0x000fe20000000000 */
[----:B------:R-:W-:Y:S01]  /*0400*/  UVIRTCOUNT.DEALLOC.SMPOOL 0x80 ;  /* 0x000000800000784c */ /* 0x000fe20000000000 */
[----:B------:R-:W-:-:S09]  /*0410*/  ULEA UR5, UR4, UR5, 0x18 ;  /* 0x0000000504057291 */ /* 0x000fd2000f8ec0ff */
[----:B------:R5:W-:Y:S03]  /*0420*/  @P0 STS.U8 [UR5], R2 ;  /* 0x00000002ff000988 */ /* 0x000be60008000005 */
.L_x_5:
[----:B------:R-:W5:Y:S01]  /*0430*/  S2UR UR4, SR_CTAID.Z ;  /* 0x00000000000479c3 */ /* 0x000f620000002700 */
[----:B------:R-:W4:Y:S01]  /*0440*/  LDCU UR5, c[0x0][0x370] ;  /* 0x00006e00ff0577ac */ /* 0x000f220008000800 */
[----:B------:R-:W-:Y:S01]  /*0450*/  ISETP.GE.U32.AND P0, PT, R10, 0x20, PT ;  /* 0x000000200a00780c */ /* 0x000fe20003f06070 */
[----:B----4-:R-:W-:Y:S01]  /*0460*/  VIADD R4, R4, 0xffffffff ;  /* 0xffffffff04047836 */ /* 0x010fe20000000000 */
[C---:B------:R-:W-:Y:S01]  /*0470*/  ISETP.NE.U32.AND P2, PT, R10.reuse, RZ, PT ;  /* 0x000000ff0a00720c */ /* 0x040fe20003f45070 */
[----:B------:R-:W5:Y:S01]  /*0480*/  LDCU UR6, c[0x0][0x374] ;  /* 0x00006e80ff0677ac */ /* 0x000f620008000800 */
[----:B------:R-:W-:Y:S01]  /*0490*/  LEA R11, R10, UR11, 0x2 ;  /* 0x0000000b0a0b7c11 */ /* 0x000fe2000f8e10ff */
[----:B-----5:R-:W-:Y:S01]  /*04a0*/  VIADD R12, R13, 0xffffffff ;  /* 0xffffffff0d0c7836 */ /* 0x020fe20000000000 */
[----:B------:R-:W4:Y:S01]  /*04b0*/  S2UR UR16, SR_CTAID.X ;  /* 0x00000000001079c3 */ /* 0x000f220000002500 */
[----:B------:R-:W5:Y:S01]  /*04c0*/  LDCU.64 UR12, c[0x0][0x3c0] ;  /* 0x00007800ff0c77ac */ /* 0x000f620008000a00 */
[----:B--2---:R-:W-:Y:S01]  /*04d0*/  R2UR UR10, R3 ;  /* 0x00000000030a72ca */ /* 0x004fe200000e0000 */
[----:B------:R-:W-:Y:S04]  /*04e0*/  BSSY.RECONVERGENT B0, `(.L_x_6) ;  /* 0x0000011000007945 */ /* 0x000fe80003800200 */
[----:B------:R2:W-:Y:S01]  /*04f0*/  @!P0 STS [R11], RZ ;  /* 0x000000ff0b008388 */ /* 0x0005e20000000800 */
[----:B------:R-:W-:-:S03]  /*0500*/  NOP ;  /* 0x0000000000007918 */ /* 0x000fc60000000000 */
[----:B------:R2:W-:Y:S01]  /*0510*/  @!P2 STS [UR11+0x24], R4 ;  /* 0x00002404ff00a988 */ /* 0x0005e2000800080b */
[----:B---3--:R-:W-:-:S03]  /*0520*/  UIMAD UR4, UR4, UR6, UR15 ;  /* 0x00000006040472a4 */ /* 0x008fc6000f8e020f */
[----:B------:R2:W-:Y:S01]  /*0530*/  @!P2 STS [UR11+0x20], R12 ;  /* 0x0000200cff00a988 */ /* 0x0005e2000800080b */
[----:B----4-:R-:W-:-:S04]  /*0540*/  UIMAD UR4, UR4, UR5, UR16 ;  /* 0x00000005040472a4 */ /* 0x010fc8000f8e0210 */
[----:B------:R-:W-:-:S04]  /*0550*/  UIMAD UR4, UR4, 0x180, URZ ;  /* 0x00000180040478a4 */ /* 0x000fc8000f8e02ff */
[----:B-----5:R-:W-:-:S04]  /*0560*/  UIADD3 UR8, UP0, UPT, UR4, UR12, URZ ;  /* 0x0000000c04087290 */ /* 0x020fc8000ff1e0ff */
[----:B------:R-:W-:Y:S01]  /*0570*/  ULEA.HI.X.SX32 UR9, UR4, UR13, 0x1, UP0 ;  /* 0x0000000d04097291 */ /* 0x000fe200080f0eff */
[----:B--2---:R-:W-:Y:S11]  /*0580*/  @P2 BRA `(.L_x_7) ;  /* 0x0000000000182947 */ /* 0x004ff60003800000 */
[----:B------:R-:W2:Y:S01]  /*0590*/  LDS R2, [UR11+0x8] ;  /* 0x0000080bff027984 */ /* 0x000ea20008000800 */
[----:B------:R-:W3:Y:S01]  /*05a0*/  LDC.64 R6, c[0x0][0x380] ;  /* 0x0000e000ff067b82 */ /* 0x000ee20000000a00 */
[----:B------:R-:W-:Y:S02]  /*05b0*/  IMAD.MOV.U32 R3, RZ, RZ, 0x70 ;  /* 0x00000070ff037424 */ /* 0x000fe400078e00ff */
[----:B---3--:R3:W-:Y:S03]  /*05c0*/  STS.64 [UR11], R6 ;  /* 0x00000006ff007988 */ /* 0x0087e60008000a0b */
[----:B--2---:R-:W-:-:S05]  /*05d0*/  LOP3.LUT R2, R2, 0x10, R3, 0xd8, !PT ;  /* 0x0000001002027812 */ /* 0x004fca00078ed803 */
[----:B------:R3:W-:Y:S02]  /*05e0*/  STS [UR11+0x8], R2 ;  /* 0x00000802ff007988 */ /* 0x0007e4000800080b */
.L_x_7:
[----:B------:R-:W-:Y:S05]  /*05f0*/  BSYNC.RECONVERGENT B0 ;  /* 0x0000000000007941 */ /* 0x000fea0003800200 */
.L_x_6:
[----:B------:R-:W-:Y:S04]  /*0600*/  BSSY.RECONVERGENT B0, `(.L_x_8) ;  /* 0x000000a000007945 */ /* 0x000fe80003800200 */
[----:B------:R-:W-:Y:S05]  /*0610*/  @P2 BRA `(.L_x_9) ;  /* 0x0000000000202947 */ /* 0x000fea0003800000 */
[----:B---3--:R-:W2:Y:S01]  /*0620*/  LDS R2, [UR11+0x34] ;  /* 0x0000340bff027984 */ /* 0x008ea20008000800 */
[----:B------:R-:W-:Y:S02]  /*0630*/  IMAD.MOV.U32 R3, RZ, RZ, 0x3f000000 ;  /* 0x3f000000ff037424 */ /* 0x000fe400078e00ff */
[----:B------:R-:W-:Y:S01]  /*0640*/  @!P2 IMAD.MOV.U32 R5, RZ, RZ, 0x7f ;  /* 0x0000007fff05a424 */ /* 0x000fe200078e00ff */
[----:B------:R-:W3:Y:S02]  /*0650*/  @!P2 LDS R6, [UR11+0x38] ;  /* 0x0000380bff06a984 */ /* 0x000ee40008000800 */
[----:B--2---:R-:W-:Y:S02]  /*0660*/  LOP3.LUT R2, R2, 0xff000000, R3, 0xb8, !PT ;  /* 0xff00000002027812 */ /* 0x004fe400078eb803 */
[----:B---3--:R-:W-:-:S03]  /*0670*/  @!P2 LOP3.LUT R3, R6, 0xff, R5, 0xb8, !PT ;  /* 0x000000ff0603a812 */ /* 0x008fc600078eb805 */
[----:B------:R2:W-:Y:S04]  /*0680*/  STS [UR11+0x34], R2 ;  /* 0x00003402ff007988 */ /* 0x0005e8000800080b */
[----:B------:R2:W-:Y:S02]  /*0690*/  @!P2 STS [UR11+0x38], R3 ;  /* 0x00003803ff00a988 */ /* 0x0005e4000800080b */
.L_x_9:
[----:B------:R-:W-:Y:S05]  /*06a0*/  BSYNC.RECONVERGENT B0 ;  /* 0x0000000000007941 */ /* 0x000fea0003800200 */
.L_x_8:
[----:B------:R-:W-:Y:S04]  /*06b0*/  BSSY.RECONVERGENT B0, `(.L_x_10) ;  /* 0x000000e000007945 */ /* 0x000fe80003800200 */
[----:B------:R-:W-:Y:S05]  /*06c0*/  @P2 BRA `(.L_x_11) ;  /* 0x0000000000302947 */ /* 0x000fea0003800000 */
[----:B--2---:R-:W2:Y:S01]  /*06d0*/  LDS R3, [UR11+0x34] ;  /* 0x0000340bff037984 */ /* 0x004ea20008000800 */
[----:B------:R-:W4:Y:S03]  /*06e0*/  LDC.64 R8, c[0x0][0x3a8] ;  /* 0x0000ea00ff087b82 */ /* 0x000f260000000a00 */
[----:B---3--:R-:W3:Y:S01]  /*06f0*/  LDS R2, [UR11+0x1c] ;  /* 0x00001c0bff027984 */ /* 0x008ee20008000800 */
[C---:B----4-:R-:W-:Y:S01]  /*0700*/  SHF.L.U64.HI R6, R8.reuse, 0x1, R9 ;  /* 0x0000000108067819 */ /* 0x050fe20000010209 */
[----:B------:R-:W-:-:S03]  /*0710*/  IMAD.SHL.U32 R5, R8, 0x2, RZ ;  /* 0x0000000208057824 */ /* 0x000fc600078e00ff */
[--C-:B------:R-:W-:Y:S02]  /*0720*/  SHF.R.U32.HI R7, RZ, 0x4, R6.reuse ;  /* 0x00000004ff077819 */ /* 0x100fe40000011606 */
[----:B------:R-:W-:-:S05]  /*0730*/  SHF.R.U64 R5, R5, 0x4, R6 ;  /* 0x0000000405057819 */ /* 0x000fca0000001206 */
[----:B------:R4:W-:Y:S01]  /*0740*/  STS [UR11+0xc], R5 ;  /* 0x00000c05ff007988 */ /* 0x0009e2000800080b */
[----:B--2---:R-:W-:Y:S02]  /*0750*/  LOP3.LUT R3, R3, 0x7, RZ, 0xb8, !PT ;  /* 0x0000000703037812 */ /* 0x004fe400078eb8ff */
[----:B---3--:R-:W-:-:S03]  /*0760*/  LOP3.LUT R2, R2, 0xf, R7, 0xb8, !PT ;  /* 0x0000000f02027812 */ /* 0x008fc600078eb807 */
[----:B------:R4:W-:Y:S04]  /*0770*/  STS [UR11+0x34], R3 ;  /* 0x00003403ff007988 */ /* 0x0009e8000800080b */
[----:B------:R4:W-:Y:S02]  /*0780*/  STS [UR11+0x1c], R2 ;  /* 0x00001c02ff007988 */ /* 0x0009e4000800080b */
.L_x_11:
[----:B------:R-:W-:Y:S05]  /*0790*/  BSYNC.RECONVERGENT B0 ;  /* 0x0000000000007941 */ /* 0x000fea0003800200 */
.L_x_10:
[----:B------:R-:W-:Y:S04]  /*07a0*/  BSSY.RECONVERGENT B1, `(.L_x_12) ;  /* 0x000001a000017945 */ /* 0x000fe80003800200 */
[----:B------:R-:W-:Y:S04]  /*07b0*/  BSSY.RELIABLE B0, `(.L_x_13) ;  /* 0x0000015000007945 */ /* 0x000fe80003800100 */
[----:B------:R-:W-:Y:S05]  /*07c0*/  @P2 BRA `(.L_x_14) ;  /* 0x0000000000202947 */ /* 0x000fea0003800000 */
[----:B--234-:R-:W2:Y:S02]  /*07d0*/  LDS R2, [UR11+0x34] ;  /* 0x0000340bff027984 */ /* 0x01cea40008000800 */
[----:B--2---:R-:W-:-:S05]  /*07e0*/  LOP3.LUT R2, R2, 0x38, RZ, 0xb8, !PT ;  /* 0x0000003802027812 */ /* 0x004fca00078eb8ff */
[----:B------:R2:W-:Y:S01]  /*07f0*/  STS [UR11+0x34], R2 ;  /* 0x00003402ff007988 */ /* 0x0005e2000800080b */
[----:B------:R-:W-:Y:S05]  /*0800*/  @P2 BRA `(.L_x_15) ;  /* 0x0000000000202947 */ /* 0x000fea0003800000 */
[----:B--2---:R-:W2:Y:S01]  /*0810*/  LDS R2, [UR11+0x8] ;  /* 0x0000080bff027984 */ /* 0x004ea20008000800 */
[----:B------:R-:W-:-:S05]  /*0820*/  IMAD.MOV.U32 R3, RZ, RZ, 0x780 ;  /* 0x00000780ff037424 */ /* 0x000fca00078e00ff */
[----:B--2---:R-:W-:-:S05]  /*0830*/  LOP3.LUT R2, R2, 0x300, R3, 0xd8, !PT ;  /* 0x0000030002027812 */ /* 0x004fca00078ed803 */
[----:B------:R5:W-:Y:S02]  /*0840*/  STS [UR11+0x8], R2 ;  /* 0x00000802ff007988 */ /* 0x000be4000800080b */
.L_x_14:
[----:B------:R-:W-:Y:S05]  /*0850*/  @P2 BRA `(.L_x_16) ;  /* 0x0000000000282947 */ /* 0x000fea0003800000 */
[----:B--2345:R-:W2:Y:S02]  /*0860*/  LDS R2, [UR11+0x8] ;  /* 0x0000080bff027984 */ /* 0x03cea40008000800 */
[----:B--2---:R-:W-:-:S05]  /*0870*/  LOP3.LUT R2, R2, 0x1800, RZ, 0xb8, !PT ;  /* 0x0000180002027812 */ /* 0x004fca00078eb8ff */
[----:B------:R3:W-:Y:S02]  /*0880*/  STS [UR11+0x8], R2 ;  /* 0x00000802ff007988 */ /* 0x0007e4000800080b */
.L_x_15:
[----:B------:R-:W-:Y:S05]  /*0890*/  @P2 BREAK.RELIABLE B0 ;  /* 0x0000000000002942 */ /* 0x000fea0003800100 */
[----:B------:R-:W-:Y:S05]  /*08a0*/  @P2 BRA `(.L_x_17) ;  /* 0x0000000000242947 */ /* 0x000fea0003800000 */
[----:B------:R-:W4:Y:S01]  /*08b0*/  LDS R3, [UR11+0x8] ;  /* 0x0000080bff037984 */ /* 0x000f220008000800 */
[----:B--23--:R-:W-:-:S05]  /*08c0*/  IMAD.MOV.U32 R2, RZ, RZ, 0x6000 ;  /* 0x00006000ff027424 */ /* 0x00cfca00078e00ff */
[----:B----4-:R-:W-:-:S04]  /*08d0*/  LOP3.LUT R2, R3, 0x6000, R2, 0xd8, !PT ;  /* 0x0000600003027812 */ /* 0x010fc800078ed802 */
[----:B------:R-:W-:-:S05]  /*08e0*/  LOP3.LUT R2, R2, 0x400000, RZ, 0xb8, !PT ;  /* 0x0040000002027812 */ /* 0x000fca00078eb8ff */
[----:B------:R2:W-:Y:S02]  /*08f0*/  STS [UR11+0x8], R2 ;  /* 0x00000802ff007988 */ /* 0x0005e4000800080b */
.L_x_16:
[----:B------:R-:W-:Y:S05]  /*0900*/  BSYNC.RELIABLE B0 ;  /* 0x0000000000007941 */ /* 0x000fea0003800100 */
.L_x_13:
[----:B--2345:R-:W2:Y:S02]  /*0910*/  @!P2 LDS R2, [UR11+0x8] ;  /* 0x0000080bff02a984 */ /* 0x03cea40008000800 */
[----:B--2---:R-:W-:-:S05]  /*0920*/  @!P2 LOP3.LUT R2, R2, 0x8000, RZ, 0xb8, !PT ;  /* 0x000080000202a812 */ /* 0x004fca00078eb8ff */
[----:B------:R4:W-:Y:S02]  /*0930*/  @!P2 STS [UR11+0x8], R2 ;  /* 0x00000802ff00a988 */ /* 0x0009e4000800080b */
.L_x_17:
[----:B------:R-:W-:Y:S05]  /*0940*/  BSYNC.RECONVERGENT B1 ;  /* 0x0000000000017941 */ /* 0x000fea0003800200 */
.L_x_12:
[----:B------:R-:W-:Y:S05]  /*0950*/  WARPSYNC.ALL ;  /* 0x0000000000007948 */ /* 0x000fea0003800000 */
[----:B------:R-:W-:Y:S01]  /*0960*/  NOP ;  /* 0x0000000000007918 */ /* 0x000fe20000000000 */
[----:B------:R-:W5:Y:S02]  /*0970*/  LDC R5, c[0x0][0x39c] ;  /* 0x0000e700ff057b82 */ /* 0x000f640000000800 */
[----:B-----5:R-:W-:Y:S01]  /*0980*/  VIADD R5, R5, 0xffffffff ;  /* 0xffffffff05057836 */ /* 0x020fe20000000000 */
[----:B------:R-:W-:Y:S06]  /*0990*/  @P0 BRA `(.L_x_18) ;  /* 0x0000000000300947 */ /* 0x000fec0003800000 */
[----:B--234-:R-:W2:Y:S01]  /*09a0*/  S2R R2, SR_LANEID ;  /* 0x0000000000027919 */ /* 0x01cea20000000000 */
[----:B------:R-:W-:Y:S05]  /*09b0*/  WARPSYNC.ALL ;  /* 0x0000000000007948 */ /* 0x000fea0003800000 */
[----:B------:R-:W-:Y:S01]  /*09c0*/  NOP ;  /* 0x0000000000007918 */ /* 0x000fe20000000000 */
[----:B--2---:R-:W-:-:S05]  /*09d0*/  IMAD.SHL.U32 R6, R2, 0x4, RZ ;  /* 0x0000000402067824 */ /* 0x004fca00078e00ff */
[----:B------:R-:W2:Y:S01]  /*09e0*/  LDS R7, [R6+UR11] ;  /* 0x0000000b06077984 */ /* 0x000ea20008000800 */
[----:B------:R-:W-:-:S05]  /*09f0*/  IADD3 R2, P3, PT, R6, UR8, RZ ;  /* 0x0000000806027c10 */ /* 0x000fca000ff7e0ff */
[----:B------:R-:W-:-:S05]  /*0a00*/  IMAD.X R3, RZ, RZ, UR9, P3 ;  /* 0x00000009ff037e24 */ /* 0x000fca00098e06ff */
[----:B--2---:R5:W2:Y:S01]  /*0a10*/  ATOMG.E.EXCH.STRONG.GPU PT, RZ, [R2], R7 ;  /* 0x0000000702ff73a8 */ /* 0x004aa200041ee100 */
[----:B------:R-:W-:-:S04]  /*0a20*/  DEPBAR {5,4,3,2,1,0} ;  /* 0x0000003f0000791a */ /* 0x000fc80000000000 */
[----:B------:R-:W3:Y:S02]  /*0a30*/  CCTL.E.C.LDCU.IV.DEEP [UR8] ;  /* 0x0000000008007540 */ /* 0x000ee40009c08000 */
[----:B---3--:R5:W-:Y:S01]  /*0a40*/  UTMACCTL.IV [UR8] ;  /* 0x00000000080079b9 */ /* 0x008be20008000000 */
[----:B------:R-:W-:Y:S01]  /*0a50*/  NOP ;  /* 0x0000000000007918 */ /* 0x000fe20000000000 */
.L_x_18:
[----:B------:R-:W-:Y:S05]  /*0a60*/  @P0 BRA `(.L_x_19) ;  /* 0x00000000000c0947 */ /* 0x000fea0003800000 */
[----:B------:R0:W-:Y:S01]  /*0a70*/  UTMACMDFLUSH ;  /* 0x00000000000079b7 */ /* 0x0001e20000000000 */
[----:B------:R-:W-:Y:S05]  /*0a80*/  @P0 BRA `(.L_x_19) ;  /* 0x0000000000040947 */ /* 0x000fea0003800000 */
[----:B------:R-:W-:-:S04]  /*0a90*/  DEPBAR.LE SB0, 0x0 ;  /* 0x000080000000791a */ /* 0x000fc80000000000 */
.L_x_19:
[----:B------:R-:W-:Y:S05]  /*0aa0*/  WARPSYNC.ALL ;  /* 0x0000000000007948 */ /* 0x000fea0003800000 */
[----:B------:R-:W-:Y:S01]  /*0ab0*/  NOP ;  /* 0x0000000000007918 */ /* 0x000fe20000000000 */
[----:B--2---:R-:W-:Y:S06]  /*0ac0*/  BAR.SYNC.DEFER_BLOCKING 0x0 ;  /* 0x0000000000007b1d */ /* 0x004fec0000010000 */
[----:B------:R-:W-:Y:S02]  /*0ad0*/  BSSY.RECONVERGENT B1, `(.L_x_20) ;  /* 0x000000b000017945 */ /* 0x000fe40003800200 */
[----:B------:R-:W-:Y:S06]  /*0ae0*/  BAR.SYNC.DEFER_BLOCKING 0x0 ;  /* 0x0000000000007b1d */ /* 0x000fec0000010000 */
[----:B------:R2:W-:Y:S01]  /*0af0*/  @!P0 STS [R11], RZ ;  /* 0x000000ff0b008388 */ /* 0x0005e20000000800 */
[----:B------:R-:W-:Y:S01]  /*0b00*/  NOP ;  /* 0x0000000000007918 */ /* 0x000fe20000000000 */
[----:B------:R-:W-:Y:S05]  /*0b10*/  @P2 BRA `(.L_x_21) ;  /* 0x0000000000182947 */ /* 0x000fea0003800000 */
[----:B---345:R-:W3:Y:S01]  /*0b20*/  LDS R2, [UR11+0x8] ;  /* 0x0000080bff027984 */ /* 0x038ee20008000800 */
[----:B------:R-:W4:Y:S01]  /*0b30*/  LDC.64 R6, c[0x0][0x388] ;  /* 0x0000e200ff067b82 */ /* 0x000f220000000a00 */
[----:B------:R-:W-:Y:S02]  /*0b40*/  IMAD.MOV.U32 R3, RZ, RZ, 0x70 ;  /* 0x00000070ff037424 */ /* 0x000fe400078e00ff */
[----:B----4-:R4:W-:Y:S03]  /*0b50*/  STS.64 [UR11], R6 ;  /* 0x00000006ff007988 */ /* 0x0109e60008000a0b */
[----:B---3--:R-:W-:-:S05]  /*0b60*/  LOP3.LUT R2, R2, 0x10, R3, 0xd8, !PT ;  /* 0x0000001002027812 */ /* 0x008fca00078ed803 */
[----:B------:R4:W-:Y:S02]  /*0b70*/  STS [UR11+0x8], R2 ;  /* 0x00000802ff007988 */ /* 0x0009e4000800080b */
.L_x_21:
[----:B-----5:R-:W-:Y:S05]  /*0b80*/  BSYNC.RECONVERGENT B1 ;  /* 0x0000000000017941 */ /* 0x020fea0003800200 */
.L_x_20:
[----:B------:R-:W-:Y:S04]  /*0b90*/  BSSY.RECONVERGENT B1, `(.L_x_22) ;  /* 0x000000a000017945 */ /* 0x000fe80003800200 */
[----:B------:R-:W-:Y:S05]  /*0ba0*/  @P2 BRA `(.L_x_23) ;  /* 0x0000000000202947 */ /* 0x000fea0003800000 */
[----:B---34-:R-:W3:Y:S01]  /*0bb0*/  LDS R2, [UR11+0x34] ;  /* 0x0000340bff027984 */ /* 0x018ee20008000800 */
[----:B------:R-:W-:Y:S02]  /*0bc0*/  IMAD.MOV.U32 R7, RZ, RZ, 0x3f000000 ;  /* 0x3f000000ff077424 */ /* 0x000fe400078e00ff */
[----:B------:R-:W-:Y:S01]  /*0bd0*/  @!P2 IMAD.MOV.U32 R6, RZ, RZ, 0x7f ;  /* 0x0000007fff06a424 */ /* 0x000fe200078e00ff */
[----:B------:R-:W4:Y:S02]  /*0be0*/  @!P2 LDS R3, [UR11+0x38] ;  /* 0x0000380bff03a984 */ /* 0x000f240008000800 */
[----:B---3--:R-:W-:Y:S02]  /*0bf0*/  LOP3.LUT R2, R2, 0xff000000, R7, 0xb8, !PT ;  /* 0xff00000002027812 */ /* 0x008fe400078eb807 */
[----:B----4-:R-:W-:-:S03]  /*0c00*/  @!P2 LOP3.LUT R3, R3, 0xff, R6, 0xb8, !PT ;  /* 0x000000ff0303a812 */ /* 0x010fc600078eb806 */
[----:B------:R5:W-:Y:S04]  /*0c10*/  STS [UR11+0x34], R2 ;  /* 0x00003402ff007988 */ /* 0x000be8000800080b */
[----:B------:R5:W-:Y:S02]  /*0c20*/  @!P2 STS [UR11+0x38], R3 ;  /* 0x00003803ff00a988 */ /* 0x000be4000800080b */
.L_x_23:
[----:B------:R-:W-:Y:S05]  /*0c30*/  BSYNC.RECONVERGENT B1 ;  /* 0x0000000000017941 */ /* 0x000fea0003800200 */
.L_x_22:
[----:B------:R-:W-:Y:S04]  /*0c40*/  BSSY.RECONVERGENT B1, `(.L_x_24) ;  /* 0x0000004000017945 */ /* 0x000fe80003800200 */
[----:B------:R-:W-:Y:S05]  /*0c50*/  @P2 BRA `(.L_x_25) ;  /* 0x0000000000082947 */ /* 0x000fea0003800000 */
[----:B------:R2:W-:Y:S04]  /*0c60*/  STS [UR11+0x24], R12 ;  /* 0x0000240cff007988 */ /* 0x0005e8000800080b */
[----:B------:R2:W-:Y:S02]  /*0c70*/  STS [UR11+0x20], R5 ;  /* 0x00002005ff007988 */ /* 0x0005e4000800080b */
.L_x_25:
[----:B------:R-:W-:Y:S05]  /*0c80*/  BSYNC.RECONVERGENT B1 ;  /* 0x0000000000017941 */ /* 0x000fea0003800200 */
.L_x_24:
[----:B------:R-:W-:Y:S04]  /*0c90*/  BSSY.RECONVERGENT B1, `(.L_x_26) ;  /* 0x000000e000017945 */ /* 0x000fe80003800200 */
[----:B------:R-:W-:Y:S05]  /*0ca0*/  @P2 BRA `(.L_x_27) ;  /* 0x0000000000302947 */ /* 0x000fea0003800000 */
[----:B-----5:R-:W5:Y:S01]  /*0cb0*/  LDS R3, [UR11+0x34] ;  /* 0x0000340bff037984 */ /* 0x020f620008000800 */
[----:B----4-:R-:W4:Y:S03]  /*0cc0*/  LDC.64 R6, c[0x0][0x3b0] ;  /* 0x0000ec00ff067b82 */ /* 0x010f260000000a00 */
[----:B---3--:R-:W3:Y:S01]  /*0cd0*/  LDS R2, [UR11+0x1c] ;  /* 0x00001c0bff027984 */ /* 0x008ee20008000800 */
[C---:B----4-:R-:W-:Y:S01]  /*0ce0*/  SHF.L.U64.HI R7, R6.reuse, 0x1, R7 ;  /* 0x0000000106077819 */ /* 0x050fe20000010207 */
[----:B------:R-:W-:-:S03]  /*0cf0*/  IMAD.SHL.U32 R6, R6, 0x2, RZ ;  /* 0x0000000206067824 */ /* 0x000fc600078e00ff */
[--C-:B------:R-:W-:Y:S02]  /*0d00*/  SHF.R.U32.HI R9, RZ, 0x4, R7.reuse ;  /* 0x00000004ff097819 */ /* 0x100fe40000011607 */
[----:B------:R-:W-:-:S05]  /*0d10*/  SHF.R.U64 R6, R6, 0x4, R7 ;  /* 0x0000000406067819 */ /* 0x000fca0000001207 */
[----:B------:R4:W-:Y:S01]  /*0d20*/  STS [UR11+0xc], R6 ;  /* 0x00000c06ff007988 */ /* 0x0009e2000800080b */
[----:B-----5:R-:W-:Y:S02]  /*0d30*/  LOP3.LUT R3, R3, 0x7, RZ, 0xb8, !PT ;  /* 0x0000000703037812 */ /* 0x020fe400078eb8ff */
[----:B---3--:R-:W-:-:S03]  /*0d40*/  LOP3.LUT R2, R2, 0xf, R9, 0xb8, !PT ;  /* 0x0000000f02027812 */ /* 0x008fc600078eb809 */
[----:B------:R4:W-:Y:S04]  /*0d50*/  STS [UR11+0x34], R3 ;  /* 0x00003403ff007988 */ /* 0x0009e8000800080b */
[----:B------:R4:W-:Y:S02]  /*0d60*/  STS [UR11+0x1c], R2 ;  /* 0x00001c02ff007988 */ /* 0x0009e4000800080b */
.L_x_27:
[----:B------:R-:W-:Y:S05]  /*0d70*/  BSYNC.RECONVERGENT B1 ;  /* 0x0000000000017941 */ /* 0x000fea0003800200 */
.L_x_26:
[----:B------:R-:W-:Y:S04]  /*0d80*/  BSSY.RECONVERGENT B2, `(.L_x_28) ;  /* 0x000001a000027945 */ /* 0x000fe80003800200 */
[----:B------:R-:W-:Y:S04]  /*0d90*/  BSSY.RELIABLE B1, `(.L_x_29) ;  /* 0x0000015000017945 */ /* 0x000fe80003800100 */
[----:B------:R-:W-:Y:S05]  /*0da0*/  @P2 BRA `(.L_x_30) ;  /* 0x0000000000202947 */ /* 0x000fea0003800000 */
[----:B---345:R-:W3:Y:S02]  /*0db0*/  LDS R2, [UR11+0x34] ;  /* 0x0000340bff027984 */ /* 0x038ee40008000800 */
[----:B---3--:R-:W-:-:S05]  /*0dc0*/  LOP3.LUT R2, R2, 0x38, RZ, 0xb8, !PT ;  /* 0x0000003802027812 */ /* 0x008fca00078eb8ff */
[----:B------:R3:W-:Y:S01]  /*0dd0*/  STS [UR11+0x34], R2 ;  /* 0x00003402ff007988 */ /* 0x0007e2000800080b */
[----:B------:R-:W-:Y:S05]  /*0de0*/  @P2 BRA `(.L_x_31) ;  /* 0x0000000000202947 */ /* 0x000fea0003800000 */
[----:B---3--:R-:W3:Y:S01]  /*0df0*/  LDS R2, [UR11+0x8] ;  /* 0x0000080bff027984 */ /* 0x008ee20008000800 */
[----:B------:R-:W-:-:S05]  /*0e00*/  IMAD.MOV.U32 R3, RZ, RZ, 0x780 ;  /* 0x00000780ff037424 */ /* 0x000fca00078e00ff */
[----:B---3--:R-:W-:-:S05]  /*0e10*/  LOP3.LUT R2, R2, 0x300, R3, 0xd8, !PT ;  /* 0x0000030002027812 */ /* 0x008fca00078ed803 */
[----:B------:R3:W-:Y:S02]  /*0e20*/  STS [UR11+0x8], R2 ;  /* 0x00000802ff007988 */ /* 0x0007e4000800080b */
.L_x_30:
[----:B------:R-:W-:Y:S05]  /*0e30*/  @P2 BRA `(.L_x_32) ;  /* 0x0000000000282947 */ /* 0x000fea0003800000 */
[----:B---345:R-:W3:Y:S02]  /*0e40*/  LDS R2, [UR11+0x8] ;  /* 0x0000080bff027984 */ /* 0x038ee40008000800 */
[----:B---3--:R-:W-:-:S05]  /*0e50*/  LOP3.LUT R2, R2, 0x1800, RZ, 0xb8, !PT ;  /* 0x0000180002027812 */ /* 0x008fca00078eb8ff */
[----:B------:R4:W-:Y:S02]  /*0e60*/  STS [UR11+0x8], R2 ;  /* 0x00000802ff007988 */ /* 0x0009e4000800080b */
.L_x_31:
[----:B------:R-:W-:Y:S05]  /*0e70*/  @P2 BREAK.RELIABLE B1 ;  /* 0x0000000000012942 */ /* 0x000fea0003800100 */
[----:B------:R-:W-:Y:S05]  /*0e80*/  @P2 BRA `(.L_x_33) ;  /* 0x0000000000242947 */ /* 0x000fea0003800000 */
[----:B---34-:R-:W3:Y:S01]  /*0e90*/  LDS R2, [UR11+0x8] ;  /* 0x0000080bff027984 */ /* 0x018ee20008000800 */
[----:B------:R-:W-:-:S05]  /*0ea0*/  IMAD.MOV.U32 R3, RZ, RZ, 0x6000 ;  /* 0x00006000ff037424 */ /* 0x000fca00078e00ff */
[----:B---3--:R-:W-:-:S04]  /*0eb0*/  LOP3.LUT R2, R2, 0x6000, R3, 0xd8, !PT ;  /* 0x0000600002027812 */ /* 0x008fc800078ed803 */
[----:B------:R-:W-:-:S05]  /*0ec0*/  LOP3.LUT R2, R2, 0x400000, RZ, 0xb8, !PT ;  /* 0x0040000002027812 */ /* 0x000fca00078eb8ff */
[----:B------:R3:W-:Y:S02]  /*0ed0*/  STS [UR11+0x8], R2 ;  /* 0x00000802ff007988 */ /* 0x0007e4000800080b */
.L_x_32:
[----:B------:R-:W-:Y:S05]  /*0ee0*/  BSYNC.RELIABLE B1 ;  /* 0x0000000000017941 */ /* 0x000fea0003800100 */
.L_x_29:
[----:B---345:R-:W3:Y:S02]  /*0ef0*/  @!P2 LDS R2, [UR11+0x8] ;  /* 0x0000080bff02a984 */ /* 0x038ee40008000800 */
[----:B---3--:R-:W-:-:S05]  /*0f00*/  @!P2 LOP3.LUT R2, R2, 0x8000, RZ, 0xb8, !PT ;  /* 0x000080000202a812 */ /* 0x008fca00078eb8ff */
[----:B------:R5:W-:Y:S02]  /*0f10*/  @!P2 STS [UR11+0x8], R2 ;  /* 0x00000802ff00a988 */ /* 0x000be4000800080b */
.L_x_33:
[----:B------:R-:W-:Y:S05]  /*0f20*/  BSYNC.RECONVERGENT B2 ;  /* 0x0000000000027941 */ /* 0x000fea0003800200 */
.L_x_28:
[----:B------:R-:W-:Y:S05]  /*0f30*/  WARPSYNC.ALL ;  /* 0x0000000000007948 */ /* 0x000fea0003800000 */
[----:B------:R-:W-:Y:S01]  /*0f40*/  NOP ;  /* 0x0000000000007918 */ /* 0x000fe20000000000 */
[----:B------:R-:W-:-:S04]  /*0f50*/  UIADD3 UR5, UPT, UPT, UR4, 0x80, URZ ;  /* 0x0000008004057890 */ /* 0x000fc8000fffe0ff */
[----:B------:R-:W-:-:S04]  /*0f60*/  UIADD3 UR34, UP0, UPT, UR5, UR12, URZ ;  /* 0x0000000c05227290 */ /* 0x000fc8000ff1e0ff */
[----:B------:R-:W-:Y:S01]  /*0f70*/  ULEA.HI.X.SX32 UR35, UR5, UR13, 0x1, UP0 ;  /* 0x0000000d05237291 */ /* 0x000fe200080f0eff */
[----:B------:R-:W-:Y:S11]  /*0f80*/  @P0 BRA `(.L_x_34) ;  /* 0x0000000000300947 */ /* 0x000ff60003800000 */
[----:B---345:R-:W3:Y:S01]  /*0f90*/  S2R R2, SR_LANEID ;  /* 0x0000000000027919 */ /* 0x038ee20000000000 */
[----:B------:R-:W-:Y:S05]  /*0fa0*/  WARPSYNC.ALL ;  /* 0x0000000000007948 */ /* 0x000fea0003800000 */
[----:B------:R-:W-:Y:S01]  /*0fb0*/  NOP ;  /* 0x0000000000007918 */ /* 0x000fe20000000000 */
[----:B---3--:R-:W-:-:S05]  /*0fc0*/  IMAD.SHL.U32 R6, R2, 0x4, RZ ;  /* 0x0000000402067824 */ /* 0x008fca00078e00ff */
[----:B------:R-:W3:Y:S01]  /*0fd0*/  LDS R7, [R6+UR11] ;  /* 0x0000000b06077984 */ /* 0x000ee20008000800 */
[----:B------:R-:W-:-:S05]  /*0fe0*/  IADD3 R2, P3, PT, R6, UR34, RZ ;  /* 0x0000002206027c10 */ /* 0x000fca000ff7e0ff */
[----:B------:R-:W-:-:S05]  /*0ff0*/  IMAD.X R3, RZ, RZ, UR35, P3 ;  /* 0x00000023ff037e24 */ /* 0x000fca00098e06ff */
[----:B---3--:R3:W4:Y:S01]  /*1000*/  ATOMG.E.EXCH.STRONG.GPU PT, RZ, [R2], R7 ;  /* 0x0000000702ff73a8 */ /* 0x00872200041ee100 */
[----:B------:R-:W-:-:S04]  /*1010*/  DEPBAR {5,4,3,2,1,0} ;  /* 0x0000003f0000791a */ /* 0x000fc80000000000 */
[----:B------:R-:W5:Y:S02]  /*1020*/  CCTL.E.C.LDCU.IV.DEEP [UR34] ;  /* 0x0000000022007540 */ /* 0x000f640009c08000 */
[----:B-----5:R3:W-:Y:S01]  /*1030*/  UTMACCTL.IV [UR34] ;  /* 0x00000000220079b9 */ /* 0x0207e20008000000 */
[----:B------:R-:W-:Y:S01]  /*1040*/  NOP ;  /* 0x0000000000007918 */ /* 0x000fe20000000000 */
.L_x_34:
[----:B------:R-:W-:Y:S05]  /*1050*/  @P0 BRA `(.L_x_35) ;  /* 0x00000000000c0947 */ /* 0x000fea0003800000 */
[----:B------:R0:W-:Y:S01]  /*1060*/  UTMACMDFLUSH ;  /* 0x00000000000079b7 */ /* 0x0001e20000000000 */
[----:B------:R-:W-:Y:S05]  /*1070*/  @P0 BRA `(.L_x_35) ;  /* 0x0000000000040947 */ /* 0x000fea0003800000 */
[----:B------:R-:W-:-:S04]  /*1080*/  DEPBAR.LE SB0, 0x0 ;  /* 0x000080000000791a */ /* 0x000fc80000000000 */
.L_x_35:
[----:B------:R-:W-:Y:S05]  /*1090*/  WARPSYNC.ALL ;  /* 0x0000000000007948 */ /* 0x000fea0003800000 */
[----:B------:R-:W-:Y:S01]  /*10a0*/  NOP ;  /* 0x0000000000007918 */ /* 0x000fe20000000000 */
[----:B----4-:R-:W-:Y:S06]  /*10b0*/  BAR.SYNC.DEFER_BLOCKING 0x0 ;  /* 0x0000000000007b1d */ /* 0x010fec0000010000 */
[----:B------:R-:W-:Y:S02]  /*10c0*/  BSSY.RECONVERGENT B2, `(.L_x_36) ;  /* 0x000000b000027945 */ /* 0x000fe40003800200 */
[----:B------:R-:W-:Y:S06]  /*10d0*/  BAR.SYNC.DEFER_BLOCKING 0x0 ;  /* 0x0000000000007b1d */ /* 0x000fec0000010000 */
[----:B------:R4:W-:Y:S01]  /*10e0*/  @!P0 STS [R11], RZ ;  /* 0x000000ff0b008388 */ /* 0x0009e20000000800 */
[----:B------:R-:W-:Y:S01]  /*10f0*/  NOP ;  /* 0x0000000000007918 */ /* 0x000fe20000000000 */
[----:B------:R-:W-:Y:S05]  /*1100*/  @P2 BRA `(.L_x_37) ;  /* 0x0000000000182947 */ /* 0x000fea0003800000 */
[----:B---3-5:R-:W3:Y:S01]  /*1110*/  LDS R2, [UR11+0x8] ;  /* 0x0000080bff027984 */ /* 0x028ee20008000800 */
[----:B------:R-:W5:Y:S01]  /*1120*/  LDC.64 R6, c[0x0][0x390] ;  /* 0x0000e400ff067b82 */ /* 0x000f620000000a00 */
[----:B------:R-:W-:Y:S02]  /*1130*/  IMAD.MOV.U32 R3, RZ, RZ, 0x70 ;  /* 0x00000070ff037424 */ /* 0x000fe400078e00ff */
[----:B-----5:R5:W-:Y:S03]  /*1140*/  STS.64 [UR11], R6 ;  /* 0x00000006ff007988 */ /* 0x020be60008000a0b */
[----:B---3--:R-:W-:-:S05]  /*1150*/  LOP3.LUT R2, R2, 0x10, R3, 0xd8, !PT ;  /* 0x0000001002027812 */ /* 0x008fca00078ed803 */
[----:B------:R5:W-:Y:S02]  /*1160*/  STS [UR11+0x8], R2 ;  /* 0x00000802ff007988 */ /* 0x000be4000800080b */
.L_x_37:
[----:B---3--:R-:W-:Y:S05]  /*1170*/  BSYNC.RECONVERGENT B2 ;  /* 0x0000000000027941 */ /* 0x008fea0003800200 */
.L_x_36:
[----:B------:R-:W-:Y:S04]  /*1180*/  BSSY.RECONVERGENT B3, `(.L_x_38) ;  /* 0x0000011000037945 */ /* 0x000fe80003800200 */
[----:B------:R-:W-:Y:S04]  /*1190*/  BSSY.RELIABLE B2, `(.L_x_39) ;  /* 0x000000e000027945 */ /* 0x000fe80003800100 */
[----:B------:R-:W-:Y:S05]  /*11a0*/  @P2 BRA `(.L_x_40) ;  /* 0x0000000000242947 */ /* 0x000fea0003800000 */
[----:B-----5:R-:W3:Y:S01]  /*11b0*/  LDS R2, [UR11+0x34] ;  /* 0x0000340bff027984 */ /* 0x020ee20008000800 */
[----:B------:R-:W-:-:S05]  /*11c0*/  IMAD.MOV.U32 R3, RZ, RZ, 0x3f000000 ;  /* 0x3f000000ff037424 */ /* 0x000fca00078e00ff */
[----:B---3--:R-:W-:-:S05]  /*11d0*/  LOP3.LUT R2, R2, 0xff000000, R3, 0xb8, !PT ;  /* 0xff00000002027812 */ /* 0x008fca00078eb803 */
[----:B------:R3:W-:Y:S01]  /*11e0*/  STS [UR11+0x34], R2 ;  /* 0x00003402ff007988 */ /* 0x0007e2000800080b */
[----:B------:R-:W-:Y:S05]  /*11f0*/  @P2 BRA `(.L_x_41) ;  /* 0x00000000001c2947 */ /* 0x000fea0003800000 */
[----:B---3--:R-:W3:Y:S01]  /*1200*/  LDS R2, [UR11+0x38] ;  /* 0x0000380bff027984 */ /* 0x008ee20008000800 */
[----:B------:R-:W-:-:S05]  /*1210*/  IMAD.MOV.U32 R3, RZ, RZ, 0x7f ;  /* 0x0000007fff037424 */ /* 0x000fca00078e00ff */
[----:B---3--:R-:W-:-:S05]  /*1220*/  LOP3.LUT R2, R2, 0xff, R3, 0xb8, !PT ;  /* 0x000000ff02027812 */ /* 0x008fca00078eb803 */
[----:B------:R3:W-:Y:S02]  /*1230*/  STS [UR11+0x38], R2 ;  /* 0x00003802ff007988 */ /* 0x0007e4000800080b */
.L_x_40:
[----:B------:R-:W-:Y:S05]  /*1240*/  @P2 BREAK.RELIABLE B2 ;  /* 0x0000000000022942 */ /* 0x000fea0003800100 */
[----:B------:R-:W-:Y:S05]  /*1250*/  @P2 BRA `(.L_x_42) ;  /* 0x00000000000c2947 */ /* 0x000fea0003800000 */
[----:B------:R2:W-:Y:S02]  /*1260*/  STS [UR11+0x20], R5 ;  /* 0x00002005ff007988 */ /* 0x0005e4000800080b */
.L_x_41:
[----:B------:R-:W-:Y:S05]  /*1270*/  BSYNC.RELIABLE B2 ;  /* 0x0000000000027941 */ /* 0x000fea0003800100 */
.L_x_39:
[----:B------:R2:W-:Y:S02]  /*1280*/  @!P2 STS [UR11+0x24], R4 ;  /* 0x00002404ff00a988 */ /* 0x0005e4000800080b */
.L_x_42:
[----:B------:R-:W-:Y:S05]  /*1290*/  BSYNC.RECONVERGENT B3 ;  /* 0x0000000000037941 */ /* 0x000fea0003800200 */
.L_x_38:
[----:B------:R-:W-:Y:S05]  /*12a0*/  WARPSYNC.ALL ;  /* 0x0000000000007948 */ /* 0x000fea0003800000 */
[----:B------:R-:W-:Y:S01]  /*12b0*/  NOP ;  /* 0x0000000000007918 */ /* 0x000fe20000000000 */
[----:B------:R-:W-:Y:S04]  /*12c0*/  BSSY.RECONVERGENT B3, `(.L_x_43) ;  /* 0x000000e000037945 */ /* 0x000fe80003800200 */
[----:B------:R-:W-:Y:S05]  /*12d0*/  @P2 BRA `(.L_x_44) ;  /* 0x0000000000302947 */ /* 0x000fea0003800000 */
[----:B------:R-:W2:Y:S02]  /*12e0*/  LDS R3, [UR11+0x34] ;  /* 0x0000340bff037984 */ /* 0x000ea40008000800 */
[----:B--2---:R-:W2:Y:S02]  /*12f0*/  LDC.64 R4, c[0x0][0x3b8] ;  /* 0x0000ee00ff047b82 */ /* 0x004ea40000000a00 */
[----:B---3-5:R-:W3:Y:S01]  /*1300*/  LDS R2, [UR11+0x1c] ;  /* 0x00001c0bff027984 */ /* 0x028ee20008000800 */
[C---:B--2---:R-:W-:Y:S01]  /*1310*/  SHF.L.U64.HI R5, R4.reuse, 0x1, R5 ;  /* 0x0000000104057819 */ /* 0x044fe20000010205 */
[----:B------:R-:W-:-:S03]  /*1320*/  IMAD.SHL.U32 R4, R4, 0x2, RZ ;  /* 0x0000000204047824 */ /* 0x000fc600078e00ff */
[--C-:B------:R-:W-:Y:S02]  /*1330*/  SHF.R.U32.HI R7, RZ, 0x4, R5.reuse ;  /* 0x00000004ff077819 */ /* 0x100fe40000011605 */
[----:B------:R-:W-:-:S05]  /*1340*/  SHF.R.U64 R4, R4, 0x4, R5 ;  /* 0x0000000404047819 */ /* 0x000fca0000001205 */
[----:B------:R2:W-:Y:S01]  /*1350*/  STS [UR11+0xc], R4 ;  /* 0x00000c04ff007988 */ /* 0x0005e2000800080b */
[----:B------:R-:W-:Y:S02]  /*1360*/  LOP3.LUT R3, R3, 0x7, RZ, 0xb8, !PT ;  /* 0x0000000703037812 */ /* 0x000fe400078eb8ff */
[----:B---3--:R-:W-:-:S03]  /*1370*/  LOP3.LUT R2, R2, 0xf, R7, 0xb8, !PT ;  /* 0x0000000f02027812 */ /* 0x008fc600078eb807 */
[----:B------:R2:W-:Y:S04]  /*1380*/  STS [UR11+0x34], R3 ;  /* 0x00003403ff007988 */ /* 0x0005e8000800080b */
[----:B------:R2:W-:Y:S02]  /*1390*/  STS [UR11+0x1c], R2 ;  /* 0x00001c02ff007988 */ /* 0x0005e4000800080b */
.L_x_44:
[----:B------:R-:W-:Y:S05]  /*13a0*/  BSYNC.RECONVERGENT B3 ;  /* 0x0000000000037941 */ /* 0x000fea0003800200 */
.L_x_43:
[----:B------:R-:W-:Y:S04]  /*13b0*/  BSSY.RECONVERGENT B4, `(.L_x_45) ;  /* 0x000001a000047945 */ /* 0x000fe80003800200 */
[----:B------:R-:W-:Y:S04]  /*13c0*/  BSSY.RELIABLE B3, `(.L_x_46) ;  /* 0x0000015000037945 */ /* 0x000fe80003800100 */
[----:B------:R-:W-:Y:S05]  /*13d0*/  @P2 BRA `(.L_x_47) ;  /* 0x0000000000202947 */ /* 0x000fea0003800000 */
[----:B--23-5:R-:W2:Y:S02]  /*13e0*/  LDS R2, [UR11+0x34] ;  /* 0x0000340bff027984 */ /* 0x02cea40008000800 */
[----:B--2---:R-:W-:-:S05]  /*13f0*/  LOP3.LUT R2, R2, 0x38, RZ, 0xb8, !PT ;  /* 0x0000003802027812 */ /* 0x004fca00078eb8ff */
[----:B------:R2:W-:Y:S01]  /*1400*/  STS [UR11+0x34], R2 ;  /* 0x00003402ff007988 */ /* 0x0005e2000800080b */
[----:B------:R-:W-:Y:S05]  /*1410*/  @P2 BRA `(.L_x_48) ;  /* 0x0000000000202947 */ /* 0x000fea0003800000 */
[----:B--2---:R-:W2:Y:S01]  /*1420*/  LDS R2, [UR11+0x8] ;  /* 0x0000080bff027984 */ /* 0x004ea20008000800 */
[----:B------:R-:W-:-:S05]  /*1430*/  IMAD.MOV.U32 R3, RZ, RZ, 0x780 ;  /* 0x00000780ff037424 */ /* 0x000fca00078e00ff */
[----:B--2---:R-:W-:-:S05]  /*1440*/  LOP3.LUT R2, R2, 0x300, R3, 0xd8, !PT ;  /* 0x0000030002027812 */ /* 0x004fca00078ed803 */
[----:B------:R2:W-:Y:S02]  /*1450*/  STS [UR11+0x8], R2 ;  /* 0x00000802ff007988 */ /* 0x0005e4000800080b */
.L_x_47:
[----:B------:R-:W-:Y:S05]  /*1460*/  @P2 BRA `(.L_x_49) ;  /* 0x0000000000282947 */ /* 0x000fea0003800000 */
[----:B--23-5:R-:W2:Y:S02]  /*1470*/  LDS R2, [UR11+0x8] ;  /* 0x0000080bff027984 */ /* 0x02cea40008000800 */
[----:B--2---:R-:W-:-:S05]  /*1480*/  LOP3.LUT R2, R2, 0x1800, RZ, 0xb8, !PT ;  /* 0x0000180002027812 */ /* 0x004fca00078eb8ff */
[----:B------:R3:W-:Y:S02]  /*1490*/  STS [UR11+0x8], R2 ;  /* 0x00000802ff007988 */ /* 0x0007e4000800080b */
.L_x_48:
[----:B------:R-:W-:Y:S05]  /*14a0*/  @P2 BREAK.RELIABLE B3 ;  /* 0x0000000000032942 */ /* 0x000fea0003800100 */
[----:B------:R-:W-:Y:S05]  /*14b0*/  @P2 BRA `(.L_x_50) ;  /* 0x0000000000242947 */ /* 0x000fea0003800000 */
[----:B--23--:R-:W2:Y:S01]  /*14c0*/  LDS R2, [UR11+0x8] ;  /* 0x0000080bff027984 */ /* 0x00cea20008000800 */
[----:B------:R-:W-:-:S05]  /*14d0*/  IMAD.MOV.U32 R3, RZ, RZ, 0x6000 ;  /* 0x00006000ff037424 */ /* 0x000fca00078e00ff */
[----:B--2---:R-:W-:-:S04]  /*14e0*/  LOP3.LUT R2, R2, 0x6000, R3, 0xd8, !PT ;  /* 0x0000600002027812 */ /* 0x004fc800078ed803 */
[----:B------:R-:W-:-:S05]  /*14f0*/  LOP3.LUT R2, R2, 0x400000, RZ, 0xb8, !PT ;  /* 0x0040000002027812 */ /* 0x000fca00078eb8ff */
[----:B------:R2:W-:Y:S02]  /*1500*/  STS [UR11+0x8], R2 ;  /* 0x00000802ff007988 */ /* 0x0005e4000800080b */
.L_x_49:
[----:B------:R-:W-:Y:S05]  /*1510*/  BSYNC.RELIABLE B3 ;  /* 0x0000000000037941 */ /* 0x000fea0003800100 */
.L_x_46:
[----:B--23-5:R-:W2:Y:S02]  /*1520*/  @!P2 LDS R2, [UR11+0x8] ;  /* 0x0000080bff02a984 */ /* 0x02cea40008000800 */
[----:B--2---:R-:W-:-:S05]  /*1530*/  @!P2 LOP3.LUT R2, R2, 0x8000, RZ, 0xb8, !PT ;  /* 0x000080000202a812 */ /* 0x004fca00078eb8ff */
[----:B------:R5:W-:Y:S02]  /*1540*/  @!P2 STS [UR11+0x8], R2 ;  /* 0x00000802ff00a988 */ /* 0x000be4000800080b */
.L_x_50:
[----:B------:R-:W-:Y:S05]  /*1550*/  BSYNC.RECONVERGENT B4 ;  /* 0x0000000000047941 */ /* 0x000fea0003800200 */
.L_x_45:
[----:B------:R-:W-:Y:S05]  /*1560*/  WARPSYNC.ALL ;  /* 0x0000000000007948 */ /* 0x000fea0003800000 */
[----:B------:R-:W-:Y:S01]  /*1570*/  NOP ;  /* 0x0000000000007918 */ /* 0x000fe20000000000 */
[----:B------:R-:W-:-:S04]  /*1580*/  UIADD3 UR4, UPT, UPT, UR4, 0x100, URZ ;  /* 0x0000010004047890 */ /* 0x000fc8000fffe0ff */
[----:B------:R-:W-:-:S04]  /*1590*/  UIADD3 UR12, UP0, UPT, UR4, UR12, URZ ;  /* 0x0000000c040c7290 */ /* 0x000fc8000ff1e0ff */
[----:B------:R-:W-:Y:S01]  /*15a0*/  ULEA.HI.X.SX32 UR13, UR4, UR13, 0x1, UP0 ;  /* 0x0000000d040d7291 */ /* 0x000fe200080f0eff */
[----:B------:R-:W-:Y:S11]  /*15b0*/  @P0 BRA `(.L_x_51) ;  /* 0x0000000000300947 */ /* 0x000ff60003800000 */
[----:B--23-5:R-:W2:Y:S01]  /*15c0*/  S2R R2, SR_LANEID ;  /* 0x0000000000027919 */ /* 0x02cea20000000000 */
[----:B------:R-:W-:Y:S05]  /*15d0*/  WARPSYNC.ALL ;  /* 0x0000000000007948 */ /* 0x000fea0003800000 */
[----:B------:R-:W-:Y:S01]  /*15e0*/  NOP ;  /* 0x0000000000007918 */ /* 0x000fe20000000000 */
[----:B--2---:R-:W-:-:S05]  /*15f0*/  IMAD.SHL.U32 R4, R2, 0x4, RZ ;  /* 0x0000000402047824 */ /* 0x004fca00078e00ff */
[----:B------:R-:W2:Y:S01]  /*1600*/  LDS R5, [R4+UR11] ;  /* 0x0000000b04057984 */ /* 0x000ea20008000800 */
[----:B------:R-:W-:-:S05]  /*1610*/  IADD3 R2, P3, PT, R4, UR12, RZ ;  /* 0x0000000c04027c10 */ /* 0x000fca000ff7e0ff */
[----:B------:R-:W-:-:S05]  /*1620*/  IMAD.X R3, RZ, RZ, UR13, P3 ;  /* 0x0000000dff037e24 */ /* 0x000fca00098e06ff */
[----:B--2---:R2:W3:Y:S01]  /*1630*/  ATOMG.E.EXCH.STRONG.GPU PT, RZ, [R2], R5 ;  /* 0x0000000502ff73a8 */ /* 0x0044e200041ee100 */
[----:B------:R-:W-:-:S04]  /*1640*/  DEPBAR {5,4,3,2,1,0} ;  /* 0x0000003f0000791a */ /* 0x000fc80000000000 */
[----:B------:R-:W5:Y:S02]  /*1650*/  CCTL.E.C.LDCU.IV.DEEP [UR12] ;  /* 0x000000000c007540 */ /* 0x000f640009c08000 */
[----:B-----5:R2:W-:Y:S01]  /*1660*/  UTMACCTL.IV [UR12] ;  /* 0x000000000c0079b9 */ /* 0x0205e20008000000 */
[----:B------:R-:W-:Y:S01]  /*1670*/  NOP ;  /* 0x0000000000007918 */ /* 0x000fe20000000000 */
.L_x_51:
[----:B------:R-:W-:Y:S05]  /*1680*/  @P0 BRA `(.L_x_52) ;  /* 0x00000000000c0947 */ /* 0x000fea0003800000 */
[----:B------:R0:W-:Y:S01]  /*1690*/  UTMACMDFLUSH ;  /* 0x00000000000079b7 */ /* 0x0001e20000000000 */
[----:B------:R-:W-:Y:S05]  /*16a0*/  @P0 BRA `(.L_x_52) ;  /* 0x0000000000040947 */ /* 0x000fea0003800000 */
[----:B------:R-:W-:-:S04]  /*16b0*/  DEPBAR.LE SB0, 0x0 ;  /* 0x000080000000791a */ /* 0x000fc80000000000 */
.L_x_52:
[----:B------:R-:W-:Y:S05]  /*16c0*/  WARPSYNC.ALL ;  /* 0x0000000000007948 */ /* 0x000fea0003800000 */
[----:B------:R-:W-:Y:S01]  /*16d0*/  NOP ;  /* 0x0000000000007918 */ /* 0x000fe20000000000 */
[----:B---3--:R-:W-:Y:S01]  /*16e0*/  BAR.SYNC.DEFER_BLOCKING 0x0 ;  /* 0x0000000000007b1d */ /* 0x008fe20000010000 */
[----:B--2--5:R-:W-:Y:S01]  /*16f0*/  SHF.R.U32.HI R2, RZ, 0x5, R0 ;  /* 0x00000005ff027819 */ /* 0x024fe20000011600 */
[----:B------:R-:W-:Y:S01]  /*1700*/  USHF.L.U32 UR15, UR15, 0x8, URZ ;  /* 0x000000080f0f7899 */ /* 0x000fe200080006ff */
[----:B------:R-:W-:Y:S02]  /*1710*/  ISETP.GE.AND P0, PT, R13, 0x1, PT ;  /* 0x000000010d00780c */ /* 0x000fe40003f06270 */
[----:B------:R-:W-:Y:S01]  /*1720*/  R2UR UR14, R2 ;  /* 0x00000000020e72ca */ /* 0x000fe200000e0000 */
[----:B------:R-:W-:Y:S01]  /*1730*/  VOTEU.ALL UP0, P2 ;  /* 0x0000000000ff7886 */ /* 0x000fe20001000000 */
[----:B------:R-:W-:Y:S01]  /*1740*/  UMOV UR4, 0x1 ;  /* 0x0000000100047882 */ /* 0x000fe20000000000 */
[----:B------:R-:W-:Y:S01]  /*1750*/  VOTEU.ALL UP1, P2 ;  /* 0x0000000000ff7886 */ /* 0x000fe20001020000 */
[----:B------:R-:W-:Y:S02]  /*1760*/  BSSY.RECONVERGENT B4, `(.L_x_53) ;  /* 0x000001a000047945 */ /* 0x000fe40003800200 */
[----:B------:R-:W-:-:S04]  /*1770*/  @!UP0 UIADD3 UR6, UPT, UPT, -UR4, 0x100000, URZ ;  /* 0x0010000004068890 */ /* 0x000fc8000fffe1ff */
[----:B------:R-:W-:Y:S02]  /*1780*/  @!UP0 USHF.L.U32 UR7, UR6, 0xb, URZ ;  /* 0x0000000b06078899 */ /* 0x000fe400080006ff */
[----:B------:R-:W-:Y:S02]  /*1790*/  @!UP0 USHF.L.U32 UR6, UR6, 0x1, URZ ;  /* 0x0000000106068899 */ /* 0x000fe400080006ff */
[----:B------:R-:W-:-:S04]  /*17a0*/  @!UP0 UIADD3 UR4, UPT, UPT, -UR4, 0x100000, URZ ;  /* 0x0010000004048890 */ /* 0x000fc8000fffe1ff */
[----:B------:R-:W-:Y:S02]  /*17b0*/  @!UP0 USHF.L.U32 UR5, UR4, 0xb, URZ ;  /* 0x0000000b04058899 */ /* 0x000fe400080006ff */
[----:B------:R-:W-:Y:S01]  /*17c0*/  @!UP0 USHF.L.U32 UR4, UR4, 0x1, URZ ;  /* 0x0000000104048899 */ /* 0x000fe200080006ff */
[----:B------:R-:W-:Y:S01]  /*17d0*/  VOTEU.ALL UP0, P2 ;  /* 0x0000000000ff7886 */ /* 0x000fe20001000000 */
[----:B------:R-:W2:Y:S04]  /*17e0*/  FENCE.VIEW.ASYNC.S ;  /* 0x00000000000073c6 */ /* 0x000ea80000000000 */
[----:B--2---:R2:W3:Y:S02]  /*17f0*/  @!UP0 SYNCS.EXCH.64 URZ, [UR11+0x30000], UR6 ;  /* 0x030000060bff85b2 */ /* 0x0044e40008000100 */
[----:B--2---:R-:W-:-:S02]  /*1800*/  UIADD3 UR6, UPT, UPT, UR11, 0x30010, URZ ;  /* 0x000300100b067890 */ /* 0x004fc4000fffe0ff */
[----:B------:R-:W-:Y:S02]  /*1810*/  USHF.L.U32 UR7, UR16, 0x7, URZ ;  /* 0x0000000710077899 */ /* 0x000fe400080006ff */
[----:B------:R2:W3:Y:S02]  /*1820*/  @!UP1 SYNCS.EXCH.64 URZ, [UR11+0x30010], UR4 ;  /* 0x030010040bff95b2 */ /* 0x0004e40008000100 */
[----:B---3--:R-:W-:Y:S06]  /*1830*/  BAR.SYNC.DEFER_BLOCKING 0x0 ;  /* 0x0000000000007b1d */ /* 0x008fec0000010000 */
[----:B------:R-:W-:Y:S05]  /*1840*/  @P2 BRA `(.L_x_54) ;  /* 0x00000000002c2947 */ /* 0x000fea0003800000 */
[----:B--2---:R-:W-:Y:S02]  /*1850*/  UMOV UR4, 0x1 ;  /* 0x0000000100047882 */ /* 0x004fe40000000000 */
[----:B------:R-:W-:-:S04]  /*1860*/  UIADD3 UR18, UPT, UPT, -UR4, 0x100000, URZ ;  /* 0x0010000004127890 */ /* 0x000fc8000fffe1ff */
[----:B------:R-:W-:Y:S02]  /*1870*/  USHF.L.U32 UR19, UR18, 0xb, URZ ;  /* 0x0000000b12137899 */ /* 0x000fe400080006ff */
[----:B------:R-:W-:Y:S02]  /*1880*/  USHF.L.U32 UR18, UR18, 0x1, URZ ;  /* 0x0000000112127899 */ /* 0x000fe400080006ff */
[----:B------:R-:W-:-:S04]  /*1890*/  UIADD3 UR4, UPT, UPT, -UR4, 0x100000, URZ ;  /* 0x0010000004047890 */ /* 0x000fc8000fffe1ff */
[----:B------:R-:W-:Y:S02]  /*18a0*/  USHF.L.U32 UR5, UR4, 0xb, URZ ;  /* 0x0000000b04057899 */ /* 0x000fe400080006ff */
[----:B------:R-:W-:Y:S01]  /*18b0*/  USHF.L.U32 UR4, UR4, 0x1, URZ ;  /* 0x0000000104047899 */ /* 0x000fe200080006ff */
[----:B------:R-:W2:Y:S03]  /*18c0*/  FENCE.VIEW.ASYNC.S ;  /* 0x00000000000073c6 */ /* 0x000ea60000000000 */
[----:B--2---:R3:W5:Y:S08]  /*18d0*/  SYNCS.EXCH.64 URZ, [UR11+0x30008], UR18 ;  /* 0x030008120bff75b2 */ /* 0x0047700008000100 */
[----:B------:R3:W2:Y:S02]  /*18e0*/  SYNCS.EXCH.64 URZ, [UR11+0x30018], UR4 ;  /* 0x030018040bff75b2 */ /* 0x0006a40008000100 */
[----:B---3--:R-:W-:Y:S01]  /*18f0*/  NOP ;  /* 0x0000000000007918 */ /* 0x008fe20000000000 */
.L_x_54:
[----:B--2---:R-:W-:Y:S05]  /*1900*/  BSYNC.RECONVERGENT B4 ;  /* 0x0000000000047941 */ /* 0x004fea0003800200 */
.L_x_53:
[----:B------:R-:W-:Y:S05]  /*1910*/  @!P0 BRA `(.L_x_55) ;  /* 0x0000000c00408947 */ /* 0x000fea0003800000 */
[----:B-----5:R-:W-:Y:S01]  /*1920*/  BAR.SYNC.DEFER_BLOCKING 0x0 ;  /* 0x0000000000007b1d */ /* 0x020fe20000010000 */
[----:B------:R-:W-:Y:S01]  /*1930*/  ELECT P0, URZ, PT ;  /* 0x0000000000ff782f */ /* 0x000fe20003800000 */
[----:B------:R-:W-:Y:S01]  /*1940*/  @!P2 IMAD.MOV.U32 R2, RZ, RZ, 0x18000 ;  /* 0x00018000ff02a424 */ /* 0x000fe200078e00ff */
[----:B------:R-:W-:Y:S02]  /*1950*/  ULOP3.LUT UR4, UR14, 0x1, URZ, 0xc0, !UPT ;  /* 0x000000010e047892 */ /* 0x000fe4000f8ec0ff */
[----:B------:R-:W-:Y:S01]  /*1960*/  ISETP.LT.U32.AND P0, PT, R10, 0x40, P0 ;  /* 0x000000400a00780c */ /* 0x000fe20000701070 */
[----:B------:R-:W-:Y:S02]  /*1970*/  UIADD3 UR21, UPT, UPT, UR11, 0x30000, URZ ;  /* 0x000300000b157890 */ /* 0x000fe4000fffe0ff */
[----:B------:R-:W-:Y:S02]  /*1980*/  ULEA UR5, UR4, UR11, 0xe ;  /* 0x0000000b04057291 */ /* 0x000fe4000f8e70ff */
[----:B------:R-:W-:Y:S01]  /*1990*/  USHF.L.U32 UR22, UR4, 0x6, URZ ;  /* 0x0000000604167899 */ /* 0x000fe200080006ff */
[----:B------:R-:W-:Y:S01]  /*19a0*/  UMOV UR23, UR7 ;  /* 0x0000000700177c82 */ /* 0x000fe20008000000 */
[----:B------:R-:W-:Y:S01]  /*19b0*/  ULOP3.LUT UR16, UR14, 0x3, URZ, 0xc0, !UPT ;  /* 0x000000030e107892 */ /* 0x000fe2000f8ec0ff */
[----:B------:R-:W-:Y:S01]  /*19c0*/  UMOV UR27, URZ ;  /* 0x000000ff001b7c82 */ /* 0x000fe20008000000 */
[----:B------:R-:W-:-:S02]  /*19d0*/  UMOV UR25, UR21 ;  /* 0x0000001500197c82 */ /* 0x000fc40008000000 */
[----:B------:R-:W-:Y:S02]  /*19e0*/  ULEA UR24, UR16, UR11, 0xe ;  /* 0x0000000b10187291 */ /* 0x000fe4000f8e70ff */
[----:B------:R-:W-:Y:S01]  /*19f0*/  VOTEU.ANY UP0, P0 ;  /* 0x0000000000ff7886 */ /* 0x000fe20000000100 */
[----:B------:R-:W-:Y:S01]  /*1a00*/  ULEA UR26, UR16, UR15, 0x6 ;  /* 0x0000000f101a7291 */ /* 0x000fe2000f8e30ff */
[----:B------:R2:W-:Y:S01]  /*1a10*/  @!P2 SYNCS.ARRIVE.TRANS64 RZ, [UR11+0x30000], R2 ;  /* 0x03000002ffffa9a7 */ /* 0x0005e2000800000b */
[----:B------:R-:W-:Y:S02]  /*1a20*/  BAR.SYNC.DEFER_BLOCKING 0x0 ;  /* 0x0000000000007b1d */ /* 0x000fe40000010000 */
[----:B------:R-:W-:-:S04]  /*1a30*/  @UP0 UIADD3 UR20, UPT, UPT, UR5, 0x20000, URZ ;  /* 0x0002000005140890 */ /* 0x000fc8000fffe0ff */
[----:B------:R-:W-:-:S05]  /*1a40*/  VOTEU.ANY UP0, P0 ;  /* 0x0000000000ff7886 */ /* 0x000fca0000000100 */
[----:B------:R2:W-:Y:S01]  /*1a50*/  @UP0 UTMALDG.2D [UR20], [UR8] ;  /* 0x00000014080005b4 */ /* 0x0005e20008008000 */
[----:B------:R-:W-:Y:S01]  /*1a60*/  UISETP.NE.U32.AND UP0, UPT, UR14, URZ, UPT ;  /* 0x000000ff0e00728c */ /* 0x000fe2000bf05070 */
[----:B------:R3:W-:Y:S06]  /*1a70*/  MEMBAR.ALL.CTA ;  /* 0x0000000000007992 */ /* 0x0007ec0000008000 */
[----:B---3--:R-:W3:Y:S02]  /*1a80*/  FENCE.VIEW.ASYNC.S ;  /* 0x00000000000073c6 */ /* 0x008ee40000000000 */
[----:B---3--:R-:W-:Y:S06]  /*1a90*/  BAR.SYNC.DEFER_BLOCKING 0x0 ;  /* 0x0000000000007b1d */ /* 0x008fec0000010000 */
[----:B------:R2:W-:Y:S02]  /*1aa0*/  UTMALDG.2D [UR24], [UR34] ;  /* 0x00000018220075b4 */ /* 0x0005e40008008000 */
[----:B------:R-:W-:Y:S06]  /*1ab0*/  BAR.SYNC.DEFER_BLOCKING 0x0 ;  /* 0x0000000000007b1d */ /* 0x000fec0000010000 */
[----:B------:R-:W3:Y:S02]  /*1ac0*/  SYNCS.PHASECHK.TRANS64.TRYWAIT P0, [UR11+0x30000], RZ ;  /* 0x030000ffff0075a7 */ /* 0x000ee4000800110b */
[----:B--23--:R-:W-:Y:S05]  /*1ad0*/  @!P0 BRA `(.L_x_56) ;  /* 0x0000001800a48947 */ /* 0x00cfea0003800000 */
.L_x_70:
[----:B------:R-:W-:Y:S05]  /*1ae0*/  BRA.U UP0, `(.L_x_57) ;  /* 0x0000000100cc7547 */ /* 0x000fea000b800000 */
[----:B------:R-:W-:Y:S02]  /*1af0*/  USHF.R.U32.HI UR18, URZ, 0x4, UR11 ;  /* 0x00000004ff127899 */ /* 0x000fe4000801160b */
[----:B------:R-:W-:Y:S02]  /*1b00*/  UIADD3 UR16, UPT, UPT, UR11, 0x20000, URZ ;  /* 0x000200000b107890 */ /* 0x000fe4000fffe0ff */
[----:B------:R-:W-:Y:S02]  /*1b10*/  USGXT.U32 UR18, UR18, 0xe ;  /* 0x0000000e1212789a */ /* 0x000fe40008000000 */
[----:B------:R-:W-:Y:S02]  /*1b20*/  USHF.R.U32.HI UR16, URZ, 0x4, UR16 ;  /* 0x00000004ff107899 */ /* 0x000fe40008011610 */
[----:B------:R-:W-:Y:S02]  /*1b30*/  UIADD3 UR26, UP0, UPT, UR18, 0x4000080, URZ ;  /* 0x04000080121a7890 */ /* 0x000fe4000ff1e0ff */
[----:B------:R-:W-:Y:S01]  /*1b40*/  USGXT.U32 UR16, UR16, 0xe ;  /* 0x0000000e1010789a */ /* 0x000fe20008000000 */
[----:B------:R-:W-:Y:S01]  /*1b50*/  UMOV UR5, URZ ;  /* 0x000000ff00057c82 */ /* 0x000fe20008000000 */
[----:B------:R-:W-:Y:S01]  /*1b60*/  UMOV UR4, URZ ;  /* 0x000000ff00047c82 */ /* 0x000fe20008000000 */
[----:B------:R-:W-:-:S02]  /*1b70*/  UIADD3.X UR27, UPT, UPT, UR5, 0x40004040, URZ, UP0, !UPT ;  /* 0x40004040051b7890 */ /* 0x000fc400087fe4ff */
[----:B------:R-:W-:Y:S02]  /*1b80*/  UIADD3 UR54, UP0, UPT, UR16, 0x2, URZ ;  /* 0x0000000210367890 */ /* 0x000fe4000ff1e0ff */
[----:B------:R-:W-:Y:S02]  /*1b90*/  ULOP3.LUT UR18, UR18, 0x4000000, URZ, 0xfc, !UPT ;  /* 0x0400000012127892 */ /* 0x000fe4000f8efcff */
[----:B------:R-:W-:Y:S02]  /*1ba0*/  UIADD3.X UR55, UPT, UPT, UR4, 0x40004040, URZ, UP0, !UPT ;  /* 0x4000404004377890 */ /* 0x000fe400087fe4ff */
[----:B------:R-:W-:Y:S02]  /*1bb0*/  UIADD3.64 UR30, UPT, UPT, UR26, 0x80, URZ ;  /* 0x000000801a1e7897 */ /* 0x000fe4000fffe0ff */
[----:B------:R-:W-:Y:S02]  /*1bc0*/  UIADD3.64 UR4, UPT, UPT, UR54, 0x2, URZ ;  /* 0x0000000236047897 */ /* 0x000fe4000fffe0ff */
[----:B------:R-:W-:-:S02]  /*1bd0*/  UIADD3.64 UR36, UPT, UPT, UR26, 0x100, URZ ;  /* 0x000001001a247897 */ /* 0x000fc4000fffe0ff */
[----:B------:R-:W-:Y:S02]  /*1be0*/  UIADD3.64 UR32, UPT, UPT, UR54, 0x4, URZ ;  /* 0x0000000436207897 */ /* 0x000fe4000fffe0ff */
[----:B------:R-:W-:Y:S02]  /*1bf0*/  UIADD3.64 UR40, UPT, UPT, UR26, 0x180, URZ ;  /* 0x000001801a287897 */ /* 0x000fe4000fffe0ff */
[----:B------:R-:W-:Y:S02]  /*1c00*/  UIADD3.64 UR38, UPT, UPT, UR54, 0x3fe, URZ ;  /* 0x000003fe36267897 */ /* 0x000fe4000fffe0ff */
[----:B------:R-:W-:Y:S02]  /*1c10*/  UIADD3.64 UR44, UPT, UPT, UR26, 0x200, URZ ;  /* 0x000002001a2c7897 */ /* 0x000fe4000fffe0ff */
[----:B------:R-:W-:Y:S02]  /*1c20*/  UIADD3.64 UR42, UPT, UPT, UR54, 0x400, URZ ;  /* 0x00000400362a7897 */ /* 0x000fe4000fffe0ff */
[----:B------:R-:W-:-:S02]  /*1c30*/  UIADD3.64 UR48, UPT, UPT, UR26, 0x280, URZ ;  /* 0x000002801a307897 */ /* 0x000fc4000fffe0ff */
[----:B------:R-:W-:Y:S01]  /*1c40*/  UIADD3.64 UR46, UPT, UPT, UR54, 0x402, URZ ;  /* 0x00000402362e7897 */ /* 0x000fe2000fffe0ff */
[----:B------:R-:W-:Y:S01]  /*1c50*/  UMOV UR20, 0x0 ;  /* 0x0000000000147882 */ /* 0x000fe20000000000 */
[----:B------:R-:W-:Y:S01]  /*1c60*/  UMOV UR21, 0x8410010 ;  /* 0x0841001000157882 */ /* 0x000fe20000000000 */
[----:B------:R-:W-:Y:S01]  /*1c70*/  UIADD3.64 UR52, UPT, UPT, UR26, 0x300, URZ ;  /* 0x000003001a347897 */ /* 0x000fe2000fffe0ff */
[----:B------:R-:W-:Y:S01]  /*1c80*/  UMOV UR17, 0x40004040 ;  /* 0x4000404000117882 */ /* 0x000fe20000000000 */
[----:B------:R-:W-:Y:S01]  /*1c90*/  UIADD3.64 UR50, UPT, UPT, UR54, 0x404, URZ ;  /* 0x0000040436327897 */ /* 0x000fe2000fffe0ff */
[----:B------:R-:W-:Y:S01]  /*1ca0*/  UMOV UR19, 0x40004040 ;  /* 0x4000404000137882 */ /* 0x000fe20000000000 */
[----:B------:R-:W-:Y:S01]  /*1cb0*/  UMOV UR22, 0x0 ;  /* 0x0000000000167882 */ /* 0x000fe20000000000 */
[----:B------:R-:W-:Y:S01]  /*1cc0*/  UMOV UR23, 0x8410010 ;  /* 0x0841001000177882 */ /* 0x000fe20000000000 */
[----:B------:R-:W-:Y:S01]  /*1cd0*/  UMOV UR24, 0x0 ;  /* 0x0000000000187882 */ /* 0x000fe20000000000 */
[----:B------:R-:W-:Y:S01]  /*1ce0*/  UMOV UR25, 0x8410010 ;  /* 0x0841001000197882 */ /* 0x000fe20000000000 */
[----:B------:R2:W-:Y:S01]  /*1cf0*/  UTCHMMA gdesc[UR16], gdesc[UR18], tmem[UR10], tmem[UR20], idesc[UR21], !UPT ;  /* 0x00ff1412100075ea */ /* 0x0005e2000f80000a */
[----:B------:R-:W-:Y:S01]  /*1d00*/  UMOV UR28, 0x0 ;  /* 0x00000000001c7882 */ /* 0x000fe20000000000 */
[----:B------:R-:W-:Y:S01]  /*1d10*/  UMOV UR29, 0x8410010 ;  /* 0x08410010001d7882 */ /* 0x000fe20000000000 */
[----:B------:R2:W-:Y:S01]  /*1d20*/  UTCHMMA gdesc[UR54], gdesc[UR26], tmem[UR10], tmem[UR22], idesc[UR23], UPT ;  /* 0x00ff161a360075ea */ /* 0x0005e2000b80000a */
        /* <DEDUP_REMOVED lines=12> */
[----:B------:R2:W-:Y:S01]  /*1df0*/  UTCHMMA gdesc[UR46], gdesc[UR48], tmem[UR10], tmem[UR60], idesc[UR61], UPT ;  /* 0x00ff3c302e0075ea */ /* 0x0005e2000b80000a */
[----:B------:R2:W-:Y:S01]  /*1e00*/  UTCHMMA gdesc[UR50], gdesc[UR52], tmem[UR10], tmem[UR62], idesc[UR63], UPT ;  /* 0x00ff3e34320075ea */ /* 0x0005e2000b80000a */
[----:B------:R-:W-:Y:S01]  /*1e10*/  NOP ;  /* 0x0000000000007918 */ /* 0x000fe20000000000 */
.L_x_57:
[----:B------:R-:W-:Y:S01]  /*1e20*/  ELECT P0, URZ, PT ;  /* 0x0000000000ff782f */ /* 0x000fe20003800000 */
[----:B--2---:R-:W-:Y:S01]  /*1e30*/  UMOV UR4, UR6 ;  /* 0x0000000600047c82 */ /* 0x004fe20008000000 */
[----:B------:R-:W-:Y:S02]  /*1e40*/  UMOV UR5, URZ ;  /* 0x000000ff00057c82 */ /* 0x000fe40008000000 */
[----:B------:R-:W-:-:S13]  /*1e50*/  ISETP.LT.U32.AND P0, PT, R10, 0x20, P0 ;  /* 0x000000200a00780c */ /* 0x000fda0000701070 */
[----:B------:R-:W-:Y:S01]  /*1e60*/  VOTEU.ANY UP0, P0 ;  /* 0x0000000000ff7886 */ /* 0x000fe20000000100 */
[----:B------:R-:W-:Y:S01]  /*1e70*/  VOTEU.ANY UP1, P0 ;  /* 0x0000000000ff7886 */ /* 0x000fe20000020100 */
[----:B------:R-:W-:-:S03]  /*1e80*/  ISETP.GE.U32.AND P0, PT, R13, 0x81, PT ;  /* 0x000000810d00780c */ /* 0x000fc60003f06070 */
[----:B------:R-:W-:Y:S02]  /*1e90*/  @UP0 UMOV UR4, UR4 ;  /* 0x0000000400040c82 */ /* 0x000fe40008000000 */
[----:B------:R2:W-:Y:S01]  /*1ea0*/  @UP1 UTCBAR [UR4], URZ ;  /* 0x000000ff040013e9 */ /* 0x0005e200080000ff */
[----:B------:R-:W-:Y:S06]  /*1eb0*/  BAR.SYNC.DEFER_BLOCKING 0x0 ;  /* 0x0000000000007b1d */ /* 0x000fec0000010000 */
[----:B------:R-:W3:Y:S02]  /*1ec0*/  SYNCS.PHASECHK.TRANS64.TRYWAIT P3, [UR11+0x30010], RZ ;  /* 0x030010ffff0075a7 */ /* 0x000ee4000806110b */
[----:B--23--:R-:W-:Y:S05]  /*1ed0*/  @!P3 BRA `(.L_x_58) ;  /* 0x0000001400b0b947 */ /* 0x00cfea0003800000 */
.L_x_71:
[----:B------:R-:W-:Y:S01]  /*1ee0*/  IMAD.MOV.U32 R2, RZ, RZ, RZ ;  /* 0x000000ffff027224 */ /* 0x000fe200078e00ff */
[----:B------:R-:W-:Y:S06]  /*1ef0*/  @!P0 BRA `(.L_x_55) ;  /* 0x0000000400c88947 */ /* 0x000fec0003800000 */
[----:B------:R-:W2:Y:S01]  /*1f00*/  LDCU UR36, c[0x0][0x3a0] ;  /* 0x00007400ff2477ac */ /* 0x000ea20008000800 */
[----:B------:R-:W-:Y:S01]  /*1f10*/  UMOV UR16, 0x1 ;  /* 0x0000000100107882 */ /* 0x000fe20000000000 */
[----:B------:R-:W-:-:S05]  /*1f20*/  UMOV UR31, 0x80 ;  /* 0x00000080001f7882 */ /* 0x000fca0000000000 */
.L_x_62:
[----:B------:R-:W-:Y:S01]  /*1f30*/  BAR.SYNC.DEFER_BLOCKING 0x0 ;  /* 0x0000000000007b1d */ /* 0x000fe20000010000 */
[----:B------:R-:W-:Y:S01]  /*1f40*/  ULEA UR37, UR16, UR11, 0x3 ;  /* 0x0000000b10257291 */ /* 0x000fe2000f8e18ff */
[----:B------:R-:W-:Y:S01]  /*1f50*/  @!P2 IMAD.MOV.U32 R3, RZ, RZ, 0x18000 ;  /* 0x00018000ff03a424 */ /* 0x000fe200078e00ff */
[----:B------:R-:W-:Y:S01]  /*1f60*/  ELECT P0, URZ, PT ;  /* 0x0000000000ff782f */ /* 0x000fe20003800000 */
[----:B------:R-:W-:-:S03]  /*1f70*/  ULEA UR4, UR16, UR11, 0xf ;  /* 0x0000000b10047291 */ /* 0x000fc6000f8e78ff */
[----:B------:R-:W-:Y:S01]  /*1f80*/  ISETP.LT.U32.AND P0, PT, R10, 0x40, P0 ;  /* 0x000000400a00780c */ /* 0x000fe20000701070 */
[----:B------:R-:W-:Y:S02]  /*1f90*/  ULOP3.LUT UR19, UR14, 0x1, URZ, 0xc0, !UPT ;  /* 0x000000010e137892 */ /* 0x000fe4000f8ec0ff */
[----:B------:R-:W-:Y:S02]  /*1fa0*/  UIADD3 UR17, UPT, UPT, UR4, 0x20000, URZ ;  /* 0x0002000004117890 */ /* 0x000fe4000fffe0ff */
[----:B------:R-:W-:Y:S02]  /*1fb0*/  ULEA UR6, UR19, UR31, 0x6 ;  /* 0x0000001f13067291 */ /* 0x000fe4000f8e30ff */
[----:B------:R-:W-:Y:S02]  /*1fc0*/  UIADD3 UR5, UPT, UPT, UR37, 0x30000, URZ ;  /* 0x0003000025057890 */ /* 0x000fe4000fffe0ff */
[----:B------:R-:W-:Y:S02]  /*1fd0*/  ULEA UR4, UR19, UR17, 0xe ;  /* 0x0000001113047291 */ /* 0x000fe4000f8e70ff */
[----:B------:R-:W-:-:S02]  /*1fe0*/  ULEA UR18, UR16, UR11, 0x10 ;  /* 0x0000000b10127291 */ /* 0x000fc4000f8e80ff */
[----:B------:R-:W-:Y:S01]  /*1ff0*/  VOTEU.ANY UP0, P0 ;  /* 0x0000000000ff7886 */ /* 0x000fe20000000100 */
[----:B------:R-:W-:Y:S01]  /*2000*/  ULOP3.LUT UR30, UR14, 0x3, URZ, 0xc0, !UPT ;  /* 0x000000030e1e7892 */ /* 0x000fe2000f8ec0ff */
[----:B------:R-:W-:Y:S01]  /*2010*/  UMOV UR29, UR5 ;  /* 0x00000005001d7c82 */ /* 0x000fe20008000000 */
[----:B------:R3:W-:Y:S01]  /*2020*/  @!P2 SYNCS.ARRIVE.TRANS64 RZ, [UR37+0x30000], R3 ;  /* 0x03000003ffffa9a7 */ /* 0x0007e20008000025 */
[----:B------:R-:W-:Y:S01]  /*2030*/  BAR.SYNC.DEFER_BLOCKING 0x0 ;  /* 0x0000000000007b1d */ /* 0x000fe20000010000 */
[----:B------:R-:W-:Y:S02]  /*2040*/  ULEA UR28, UR30, UR18, 0xe ;  /* 0x000000121e1c7291 */ /* 0x000fe4000f8e70ff */
[----:B------:R-:W-:Y:S01]  /*2050*/  ULEA UR30, UR30, UR15, 0x6 ;  /* 0x0000000f1e1e7291 */ /* 0x000fe2000f8e30ff */
[----:B---3--:R-:W-:Y:S02]  /*2060*/  IMAD.U32 R3, R2, -0x80000000, RZ ;  /* 0x8000000002037824 */ /* 0x008fe400078e00ff */
[----:B------:R3:W-:Y:S01]  /*2070*/  @UP0 UTMALDG.2D [UR4], [UR8] ;  /* 0x00000004080005b4 */ /* 0x0007e20008008000 */
[----:B------:R-:W-:Y:S01]  /*2080*/  UISETP.NE.U32.AND UP0, UPT, UR14, URZ, UPT ;  /* 0x000000ff0e00728c */ /* 0x000fe2000bf05070 */
[----:B------:R5:W-:Y:S06]  /*2090*/  MEMBAR.ALL.CTA ;  /* 0x0000000000007992 */ /* 0x000bec0000008000 */
[----:B-----5:R-:W5:Y:S02]  /*20a0*/  FENCE.VIEW.ASYNC.S ;  /* 0x00000000000073c6 */ /* 0x020f640000000000 */
[----:B-----5:R-:W-:Y:S06]  /*20b0*/  BAR.SYNC.DEFER_BLOCKING 0x0 ;  /* 0x0000000000007b1d */ /* 0x020fec0000010000 */
[----:B------:R3:W-:Y:S02]  /*20c0*/  UTMALDG.2D [UR28], [UR34] ;  /* 0x0000001c220075b4 */ /* 0x0007e40008008000 */
[----:B------:R-:W-:Y:S06]  /*20d0*/  BAR.SYNC.DEFER_BLOCKING 0x0 ;  /* 0x0000000000007b1d */ /* 0x000fec0000010000 */
[----:B------:R-:W5:Y:S02]  /*20e0*/  SYNCS.PHASECHK.TRANS64.TRYWAIT P0, [UR37+0x30000], R3 ;  /* 0x03000003ff0075a7 */ /* 0x000f640008001125 */
[----:B---3-5:R-:W-:Y:S05]  /*20f0*/  @!P0 BRA `(.L_x_59) ;  /* 0x0000001400348947 */ /* 0x028fea0003800000 */
.L_x_72:
[----:B------:R-:W-:Y:S05]  /*2100*/  BRA.U UP0, `(.L_x_60) ;  /* 0x0000000100f87547 */ /* 0x000fea000b800000 */
[----:B------:R-:W-:Y:S02]  /*2110*/  USHF.R.U32.HI UR17, URZ, 0x4, UR17 ;  /* 0x00000004ff117899 */ /* 0x000fe40008011611 */
[----:B------:R-:W-:Y:S02]  /*2120*/  USHF.R.U32.HI UR6, URZ, 0x4, UR18 ;  /* 0x00000004ff067899 */ /* 0x000fe40008011612 */
[----:B------:R-:W-:Y:S02]  /*2130*/  USGXT.U32 UR22, UR17, 0xe ;  /* 0x0000000e1116789a */ /* 0x000fe40008000000 */
[----:B------:R-:W-:Y:S02]  /*2140*/  USGXT.U32 UR6, UR6, 0xe ;  /* 0x0000000e0606789a */ /* 0x000fe40008000000 */
[----:B------:R-:W-:Y:S02]  /*2150*/  UIADD3 UR26, UP0, UPT, UR22, 0x2, URZ ;  /* 0x00000002161a7890 */ /* 0x000fe4000ff1e0ff */
[----:B------:R-:W-:Y:S01]  /*2160*/  UIADD3 UR24, UP1, UPT, UR6, 0x4000080, URZ ;  /* 0x0400008006187890 */ /* 0x000fe2000ff3e0ff */
[----:B------:R-:W-:Y:S01]  /*2170*/  UMOV UR4, URZ ;  /* 0x000000ff00047c82 */ /* 0x000fe20008000000 */
[----:B------:R-:W-:Y:S01]  /*2180*/  UMOV UR5, URZ ;  /* 0x000000ff00057c82 */ /* 0x000fe20008000000 */
[----:B------:R-:W-:-:S02]  /*2190*/  UIADD3.X UR27, UPT, UPT, UR4, 0x40004040, URZ, UP0, !UPT ;  /* 0x40004040041b7890 */ /* 0x000fc400087fe4ff */
[----:B------:R-:W-:Y:S02]  /*21a0*/  UIADD3 UR50, UP3, UPT, UR26, 0x2, URZ ;  /* 0x000000021a327890 */ /* 0x000fe4000ff7e0ff */
[----:B------:R-:W-:Y:S02]  /*21b0*/  UIADD3.X UR25, UPT, UPT, UR5, 0x40004040, URZ, UP1, !UPT ;  /* 0x4000404005197890 */ /* 0x000fe40008ffe4ff */
[----:B------:R-:W-:Y:S02]  /*21c0*/  UIADD3 UR52, UP2, UPT, UR24, 0x80, URZ ;  /* 0x0000008018347890 */ /* 0x000fe4000ff5e0ff */
[----:B------:R-:W-:Y:S02]  /*21d0*/  UIADD3 UR54, UP6, UPT, UR26, 0x4, URZ ;  /* 0x000000041a367890 */ /* 0x000fe4000ffde0ff */
[----:B------:R-:W-:Y:S02]  /*21e0*/  UIADD3 UR56, UP5, UPT, UR24, 0x100, URZ ;  /* 0x0000010018387890 */ /* 0x000fe4000ffbe0ff */
[----:B------:R-:W-:-:S02]  /*21f0*/  UIADD3 UR58, UP1, UPT, UR26, 0x3fe, URZ ;  /* 0x000003fe1a3a7890 */ /* 0x000fc4000ff3e0ff */
[----:B------:R-:W-:Y:S02]  /*2200*/  ULOP3.LUT UR4, UR6, 0x4000000, URZ, 0xfc, !UPT ;  /* 0x0400000006047892 */ /* 0x000fe4000f8efcff */
[----:B------:R-:W-:Y:S02]  /*2210*/  UIADD3 UR60, UP0, UPT, UR24, 0x180, URZ ;  /* 0x00000180183c7890 */ /* 0x000fe4000ff1e0ff */
[----:B------:R-:W-:Y:S02]  /*2220*/  UIADD3.X UR51, UPT, UPT, UR27, URZ, URZ, UP3, !UPT ;  /* 0x000000ff1b337290 */ /* 0x000fe40009ffe4ff */
[----:B------:R-:W-:Y:S02]  /*2230*/  UIADD3 UR62, UP4, UPT, UR26, 0x400, URZ ;  /* 0x000004001a3e7890 */ /* 0x000fe4000ff9e0ff */
[----:B------:R-:W-:Y:S02]  /*2240*/  UIADD3 UR64, UP3, UPT, UR24, 0x200, URZ ;  /* 0x0000020018407890 */ /* 0x000fe4000ff7e0ff */
[----:B------:R-:W-:-:S02]  /*2250*/  UIADD3.X UR53, UPT, UPT, UR25, URZ, URZ, UP2, !UPT ;  /* 0x000000ff19357290 */ /* 0x000fc400097fe4ff */
[----:B------:R-:W-:Y:S02]  /*2260*/  UIADD3.X UR55, UPT, UPT, UR27, URZ, URZ, UP6, !UPT ;  /* 0x000000ff1b377290 */ /* 0x000fe4000b7fe4ff */
[----:B------:R-:W-:Y:S02]  /*2270*/  UIADD3 UR66, UP2, UPT, UR26, 0x402, URZ ;  /* 0x000004021a427890 */ /* 0x000fe4000ff5e0ff */
[----:B------:R-:W-:Y:S02]  /*2280*/  UIADD3 UR68, UP6, UPT, UR24, 0x280, URZ ;  /* 0x0000028018447890 */ /* 0x000fe4000ffde0ff */
[----:B------:R-:W-:Y:S02]  /*2290*/  UIADD3.X UR57, UPT, UPT, UR25, URZ, URZ, UP5, !UPT ;  /* 0x000000ff19397290 */ /* 0x000fe4000affe4ff */
[----:B------:R-:W-:Y:S02]  /*22a0*/  UIADD3.X UR59, UPT, UPT, UR27, URZ, URZ, UP1, !UPT ;  /* 0x000000ff1b3b7290 */ /* 0x000fe40008ffe4ff */
[----:B------:R-:W-:-:S02]  /*22b0*/  UIADD3 UR28, UP5, UPT, UR26, 0x404, URZ ;  /* 0x000004041a1c7890 */ /* 0x000fc4000ffbe0ff */
[----:B------:R-:W-:Y:S02]  /*22c0*/  UIADD3 UR32, UP1, UPT, UR24, 0x300, URZ ;  /* 0x0000030018207890 */ /* 0x000fe4000ff3e0ff */
[----:B------:R-:W-:Y:S02]  /*22d0*/  UIADD3.X UR61, UPT, UPT, UR25, URZ, URZ, UP0, !UPT ;  /* 0x000000ff193d7290 */ /* 0x000fe400087fe4ff */
[----:B------:R-:W-:Y:S02]  /*22e0*/  UIADD3.X UR63, UPT, UPT, UR27, URZ, URZ, UP4, !UPT ;  /* 0x000000ff1b3f7290 */ /* 0x000fe4000a7fe4ff */
[----:B------:R-:W-:Y:S02]  /*22f0*/  UIADD3.X UR65, UPT, UPT, UR25, URZ, URZ, UP3, !UPT ;  /* 0x000000ff19417290 */ /* 0x000fe40009ffe4ff */
[----:B------:R-:W-:Y:S02]  /*2300*/  UIADD3.X UR67, UPT, UPT, UR27, URZ, URZ, UP2, !UPT ;  /* 0x000000ff1b437290 */ /* 0x000fe400097fe4ff */
[----:B------:R-:W-:Y:S01]  /*2310*/  UIADD3.X UR69, UPT, UPT, UR25, URZ, URZ, UP6, !UPT ;  /* 0x000000ff19457290 */ /* 0x000fe2000b7fe4ff */
[----:B------:R-:W-:Y:S01]  /*2320*/  UMOV UR20, 0x0 ;  /* 0x0000000000147882 */ /* 0x000fe20000000000 */
[----:B------:R-:W-:Y:S01]  /*2330*/  UMOV UR21, 0x8410010 ;  /* 0x0841001000157882 */ /* 0x000fe20000000000 */
[----:B------:R-:W-:Y:S01]  /*2340*/  UMOV UR23, 0x40004040 ;  /* 0x4000404000177882 */ /* 0x000fe20000000000 */
[----:B------:R-:W-:Y:S01]  /*2350*/  UMOV UR5, 0x40004040 ;  /* 0x4000404000057882 */ /* 0x000fe20000000000 */
[----:B------:R-:W-:Y:S01]  /*2360*/  UIADD3.X UR29, UPT, UPT, UR27, URZ, URZ, UP5, !UPT ;  /* 0x000000ff1b1d7290 */ /* 0x000fe2000affe4ff */
[----:B------:R3:W-:Y:S01]  /*2370*/  UTCHMMA gdesc[UR22], gdesc[UR4], tmem[UR10], tmem[UR20], idesc[UR21], UPT ;  /* 0x00ff1404160075ea */ /* 0x0007e2000b80000a */
[----:B------:R-:W-:Y:S01]  /*2380*/  UIADD3.X UR33, UPT, UPT, UR25, URZ, URZ, UP1, !UPT ;  /* 0x000000ff19217290 */ /* 0x000fe20008ffe4ff */
[----:B------:R-:W-:Y:S01]  /*2390*/  UMOV UR18, 0x0 ;  /* 0x0000000000127882 */ /* 0x000fe20000000000 */
[----:B------:R-:W-:Y:S01]  /*23a0*/  UMOV UR19, 0x8410010 ;  /* 0x0841001000137882 */ /* 0x000fe20000000000 */
[----:B------:R-:W-:Y:S01]  /*23b0*/  UMOV UR44, 0x0 ;  /* 0x00000000002c7882 */ /* 0x000fe20000000000 */
[----:B------:R-:W-:Y:S01]  /*23c0*/  UMOV UR45, 0x8410010 ;  /* 0x08410010002d7882 */ /* 0x000fe20000000000 */
        /* <DEDUP_REMOVED lines=18> */
.L_x_60:
[----:B------:R-:W-:Y:S01]  /*24f0*/  ELECT P0, URZ, PT ;  /* 0x0000000000ff782f */ /* 0x000fe20003800000 */
[----:B---3--:R-:W-:-:S03]  /*2500*/  UIADD3 UR4, UPT, UPT, UR37, 0x30010, URZ ;  /* 0x0003001025047890 */ /* 0x008fc6000fffe0ff */
[----:B------:R-:W-:Y:S01]  /*2510*/  ISETP.LT.U32.AND P0, PT, R10, 0x20, P0 ;  /* 0x000000200a00780c */ /* 0x000fe20000701070 */
[----:B------:R-:W-:-:S12]  /*2520*/  UMOV UR5, URZ ;  /* 0x000000ff00057c82 */ /* 0x000fd80008000000 */
[----:B------:R-:W-:Y:S01]  /*2530*/  VOTEU.ANY UP0, P0 ;  /* 0x0000000000ff7886 */ /* 0x000fe20000000100 */
[----:B------:R-:W-:-:S04]  /*2540*/  VOTEU.ANY UP1, P0 ;  /* 0x0000000000ff7886 */ /* 0x000fc80000020100 */
[----:B------:R-:W-:Y:S02]  /*2550*/  @UP0 UMOV UR4, UR4 ;  /* 0x0000000400040c82 */ /* 0x000fe40008000000 */
[----:B------:R3:W-:Y:S01]  /*2560*/  @UP1 UTCBAR [UR4], URZ ;  /* 0x000000ff040013e9 */ /* 0x0007e200080000ff */
[----:B------:R-:W-:Y:S06]  /*2570*/  BAR.SYNC.DEFER_BLOCKING 0x0 ;  /* 0x0000000000007b1d */ /* 0x000fec0000010000 */
[----:B------:R-:W5:Y:S02]  /*2580*/  SYNCS.PHASECHK.TRANS64.TRYWAIT P0, [UR37+0x30010], R3 ;  /* 0x03001003ff0075a7 */ /* 0x000f640008001125 */
[----:B---3-5:R-:W-:Y:S05]  /*2590*/  @!P0 BRA `(.L_x_61) ;  /* 0x0000001000188947 */ /* 0x028fea0003800000 */
.L_x_73:
[----:B------:R-:W-:Y:S02]  /*25a0*/  UIADD3 UR16, UPT, UPT, UR16, 0x1, URZ ;  /* 0x0000000110107890 */ /* 0x000fe4000fffe0ff */
[----:B------:R-:W-:Y:S02]  /*25b0*/  UIADD3 UR31, UPT, UPT, UR31, 0x80, URZ ;  /* 0x000000801f1f7890 */ /* 0x000fe4000fffe0ff */
[----:B------:R-:W-:-:S04]  /*25c0*/  UISETP.NE.U32.AND UP0, UPT, UR16, 0x2, UPT ;  /* 0x000000021000788c */ /* 0x000fc8000bf05070 */
[----:B------:R-:W-:Y:S02]  /*25d0*/  USEL UR16, UR16, URZ, UP0 ;  /* 0x000000ff10107287 */ /* 0x000fe40008000000 */
[----:B------:R-:W-:Y:S02]  /*25e0*/  USEL UR4, URZ, 0x1, UP0 ;  /* 0x00000001ff047887 */ /* 0x000fe40008000000 */
[----:B--2---:R-:W-:-:S04]  /*25f0*/  UISETP.GE.AND UP0, UPT, UR31, UR36, UPT ;  /* 0x000000241f00728c */ /* 0x004fc8000bf06270 */
[----:B------:R-:W-:-:S05]  /*2600*/  LOP3.LUT R2, R2, UR4, RZ, 0x3c, !PT ;  /* 0x0000000402027c12 */ /* 0x000fca000f8e3cff */
[----:B------:R-:W-:Y:S05]  /*2610*/  BRA.U !UP0, `(.L_x_62) ;  /* 0xfffffff908447547 */ /* 0x000fea000b83ffff */
.L_x_55:
[----:B-----5:R-:W-:Y:S06]  /*2620*/  BAR.SYNC.DEFER_BLOCKING 0x0 ;  /* 0x0000000000007b1d */ /* 0x020fec0000010000 */
[----:B------:R-:W-:Y:S04]  /*2630*/  BSSY.RECONVERGENT B4, `(.L_x_63) ;  /* 0x0000004000047945 */ /* 0x000fe80003800200 */
[----:B------:R-:W-:Y:S05]  /*2640*/  @P2 BRA `(.L_x_64) ;  /* 0x0000000000082947 */ /* 0x000fea0003800000 */
[----:B------:R-:W2:Y:S02]  /*2650*/  SYNCS.CCTL.IV [UR11+0x30000] ;  /* 0x03000000ff0079b1 */ /* 0x000ea4000800000b */
[----:B--2---:R-:W2:Y:S02]  /*2660*/  SYNCS.CCTL.IV [UR11+0x30010] ;  /* 0x03001000ff0079b1 */ /* 0x004ea4000800000b */
.L_x_64:
[----:B------:R-:W-:Y:S05]  /*2670*/  BSYNC.RECONVERGENT B4 ;  /* 0x0000000000047941 */ /* 0x000fea0003800200 */
.L_x_63:
[----:B--2---:R-:W-:Y:S06]  /*2680*/  BAR.SYNC.DEFER_BLOCKING 0x0 ;  /* 0x0000000000007b1d */ /* 0x004fec0000010000 */
[----:B------:R-:W-:Y:S04]  /*2690*/  BSSY.RECONVERGENT B4, `(.L_x_65) ;  /* 0x0000004000047945 */ /* 0x000fe80003800200 */
[----:B------:R-:W-:Y:S05]  /*26a0*/  @P2 BRA `(.L_x_66) ;  /* 0x0000000000082947 */ /* 0x000fea0003800000 */
[----:B------:R-:W2:Y:S02]  /*26b0*/  SYNCS.CCTL.IV [UR11+0x30008] ;  /* 0x03000800ff0079b1 */ /* 0x000ea4000800000b */
[----:B--2---:R-:W2:Y:S02]  /*26c0*/  SYNCS.CCTL.IV [UR11+0x30018] ;  /* 0x03001800ff0079b1 */ /* 0x004ea4000800000b */
.L_x_66:
[----:B------:R-:W-:Y:S05]  /*26d0*/  BSYNC.RECONVERGENT B4 ;  /* 0x0000000000047941 */ /* 0x000fea0003800200 */
.L_x_65:
[----:B------:R-:W-:Y:S01]  /*26e0*/  ULOP3.LUT UR14, UR14, 0x3, URZ, 0xc0, !UPT ;  /* 0x000000030e0e7892 */ /* 0x000fe2000f8ec0ff */
[C---:B------:R-:W-:Y:S01]  /*26f0*/  IMAD.SHL.U32 R2, R0.reuse, 0x80, RZ ;  /* 0x0000008000027824 */ /* 0x040fe200078e00ff */
[----:B------:R-:W-:Y:S01]  /*2700*/  UMOV UR6, UR7 ;  /* 0x0000000700067c82 */ /* 0x000fe20008000000 */
[----:B------:R-:W-:Y:S01]  /*2710*/  IMAD.SHL.U32 R3, R0, 0x10, RZ ;  /* 0x0000001000037824 */ /* 0x000fe200078e00ff */
[----:B------:R-:W-:Y:S02]  /*2720*/  ULEA UR4, UR14, UR10, 0x15 ;  /* 0x0000000a0e047291 */ /* 0x000fe4000f8ea8ff */
[----:B------:R-:W-:Y:S01]  /*2730*/  LOP3.LUT R0, R2, 0x3f80, RZ, 0xc0, !PT ;  /* 0x00003f8002007812 */ /* 0x000fe200078ec0ff */
[----:B------:R-:W-:Y:S01]  /*2740*/  ULEA UR5, UR14, UR15, 0x6 ;  /* 0x0000000f0e057291 */ /* 0x000fe2000f8e30ff */
[----:B------:R-:W-:Y:S02]  /*2750*/  ELECT P0, URZ, PT ;  /* 0x0000000000ff782f */ /* 0x000fe40003800000 */
[----:B------:R-:W-:-:S03]  /*2760*/  LOP3.LUT R0, R0, 0x70, R3, 0xf8, !PT ;  /* 0x0000007000007812 */ /* 0x000fc600078ef803 */
[----:B------:R-:W3:Y:S01]  /*2770*/  LDTM.x64 R96, tmem[UR4] ;  /* 0x00000004006079ee */ /* 0x000ee20008340000 */
[C---:B------:R-:W-:Y:S02]  /*2780*/  LOP3.LUT R2, R0.reuse, 0x10, RZ, 0x3c, !PT ;  /* 0x0000001000027812 */ /* 0x040fe400078e3cff */
[----:B------:R-:W-:Y:S02]  /*2790*/  LOP3.LUT R3, R0, 0x20, RZ, 0x3c, !PT ;  /* 0x0000002000037812 */ /* 0x000fe400078e3cff */
[----:B---3--:R-:W-:Y:S02]  /*27a0*/  F2FP.F16.F32.PACK_AB R160, R97, R96 ;  /* 0x0000006061a0723e */ /* 0x008fe400000000ff */
[----:B------:R-:W-:Y:S02]  /*27b0*/  F2FP.F16.F32.PACK_AB R161, R99, R98 ;  /* 0x0000006263a1723e */ /* 0x000fe400000000ff */
[----:B------:R-:W-:Y:S02]  /*27c0*/  F2FP.F16.F32.PACK_AB R162, R101, R100 ;  /* 0x0000006465a2723e */ /* 0x000fe400000000ff */
[----:B------:R-:W-:-:S02]  /*27d0*/  F2FP.F16.F32.PACK_AB R163, R103, R102 ;  /* 0x0000006667a3723e */ /* 0x000fc400000000ff */
[----:B------:R-:W-:Y:S02]  /*27e0*/  F2FP.F16.F32.PACK_AB R164, R105, R104 ;  /* 0x0000006869a4723e */ /* 0x000fe400000000ff */
[----:B------:R-:W-:Y:S02]  /*27f0*/  F2FP.F16.F32.PACK_AB R165, R107, R106 ;  /* 0x0000006a6ba5723e */ /* 0x000fe400000000ff */
[----:B------:R-:W-:Y:S02]  /*2800*/  F2FP.F16.F32.PACK_AB R166, R109, R108 ;  /* 0x0000006c6da6723e */ /* 0x000fe400000000ff */
[----:B------:R-:W-:Y:S02]  /*2810*/  F2FP.F16.F32.PACK_AB R167, R111, R110 ;  /* 0x0000006e6fa7723e */ /* 0x000fe400000000ff */
[----:B------:R-:W3:Y:S01]  /*2820*/  LDTM.x64 R48, tmem[UR4+0x40] ;  /* 0x00004004003079ee */ /* 0x000ee20008340000 */
[----:B------:R-:W-:Y:S02]  /*2830*/  F2FP.F16.F32.PACK_AB R112, R113, R112 ;  /* 0x000000707170723e */ /* 0x000fe400000000ff */
[----:B------:R-:W-:-:S02]  /*2840*/  F2FP.F16.F32.PACK_AB R120, R121, R120 ;  /* 0x000000787978723e */ /* 0x000fc400000000ff */
[----:B------:R-:W-:Y:S02]  /*2850*/  F2FP.F16.F32.PACK_AB R128, R129, R128 ;  /* 0x000000808180723e */ /* 0x000fe400000000ff */
[----:B------:R-:W-:Y:S02]  /*2860*/  F2FP.F16.F32.PACK_AB R113, R115, R114 ;  /* 0x000000727371723e */ /* 0x000fe400000000ff */
[----:B------:R-:W-:Y:S02]  /*2870*/  F2FP.F16.F32.PACK_AB R121, R123, R122 ;  /* 0x0000007a7b79723e */ /* 0x000fe400000000ff */
[----:B------:R-:W-:Y:S02]  /*2880*/  F2FP.F16.F32.PACK_AB R129, R131, R130 ;  /* 0x000000828381723e */ /* 0x000fe400000000ff */
[----:B------:R-:W-:Y:S02]  /*2890*/  F2FP.F16.F32.PACK_AB R114, R117, R116 ;  /* 0x000000747572723e */ /* 0x000fe400000000ff */
[----:B------:R-:W-:-:S02]  /*28a0*/  F2FP.F16.F32.PACK_AB R115, R119, R118 ;  /* 0x000000767773723e */ /* 0x000fc400000000ff */
[----:B------:R-:W-:Y:S02]  /*28b0*/  F2FP.F16.F32.PACK_AB R122, R125, R124 ;  /* 0x0000007c7d7a723e */ /* 0x000fe400000000ff */
[----:B------:R-:W-:Y:S02]  /*28c0*/  F2FP.F16.F32.PACK_AB R123, R127, R126 ;  /* 0x0000007e7f7b723e */ /* 0x000fe400000000ff */
[----:B------:R-:W-:Y:S02]  /*28d0*/  F2FP.F16.F32.PACK_AB R130, R133, R132 ;  /* 0x000000848582723e */ /* 0x000fe400000000ff */
[----:B------:R-:W-:Y:S02]  /*28e0*/  F2FP.F16.F32.PACK_AB R136, R137, R136 ;  /* 0x000000888988723e */ /* 0x000fe400000000ff */
[----:B---3--:R-:W-:Y:S02]  /*28f0*/  F2FP.F16.F32.PACK_AB R116, R49, R48 ;  /* 0x000000303174723e */ /* 0x008fe400000000ff */
        /* <DEDUP_REMOVED lines=9> */
[----:B----4-:R-:W3:Y:S01]  /*2990*/  LDTM.x64 R4, tmem[UR4+0x80] ;  /* 0x00008004000479ee */ /* 0x010ee20008340000 */
        /* <DEDUP_REMOVED lines=63> */
[----:B------:R-:W-:Y:S01]  /*2d90*/  NOP ;  /* 0x0000000000007918 */ /* 0x000fe20000000000 */
[----:B--2---:R-:W-:Y:S01]  /*2da0*/  STS.128 [R0+UR11], R160 ;  /* 0x000000a000007988 */ /* 0x004fe20008000c0b */
[----:B------:R-:W-:Y:S01]  /*2db0*/  F2FP.F16.F32.PACK_AB R152, R153, R152 ;  /* 0x000000989998723e */ /* 0x000fe200000000ff */
[----:B------:R-:W-:Y:S01]  /*2dc0*/  ULEA UR4, UR14, UR11, 0xe ;  /* 0x0000000b0e047291 */ /* 0x000fe2000f8e70ff */
[----:B------:R-:W-:Y:S01]  /*2dd0*/  F2FP.F16.F32.PACK_AB R153, R155, R154 ;  /* 0x0000009a9b99723e */ /* 0x000fe200000000ff */
[----:B------:R-:W-:Y:S01]  /*2de0*/  STS.128 [R0+UR11+0x4000], R116 ;  /* 0x0040007400007988 */ /* 0x000fe20008000c0b */
[----:B------:R-:W-:-:S02]  /*2df0*/  F2FP.F16.F32.PACK_AB R154, R157, R156 ;  /* 0x0000009c9d9a723e */ /* 0x000fc400000000ff */
[----:B------:R-:W-:Y:S01]  /*2e00*/  F2FP.F16.F32.PACK_AB R155, R159, R158 ;  /* 0x0000009e9f9b723e */ /* 0x000fe200000000ff */
[----:B------:R-:W-:Y:S01]  /*2e10*/  STS.128 [R0+UR11+0x8000], R68 ;  /* 0x0080004400007988 */ /* 0x000fe20008000c0b */
[----:B---3--:R-:W-:Y:S02]  /*2e20*/  F2FP.F16.F32.PACK_AB R4, R5, R4 ;  /* 0x000000040504723e */ /* 0x008fe400000000ff */
[----:B------:R-:W-:Y:S02]  /*2e30*/  F2FP.F16.F32.PACK_AB R5, R7, R6 ;  /* 0x000000060705723e */ /* 0x000fe400000000ff */
[----:B------:R-:W-:Y:S02]  /*2e40*/  F2FP.F16.F32.PACK_AB R12, R13, R12 ;  /* 0x0000000c0d0c723e */ /* 0x000fe400000000ff */
[----:B------:R-:W-:Y:S02]  /*2e50*/  F2FP.F16.F32.PACK_AB R6, R9, R8 ;  /* 0x000000080906723e */ /* 0x000fe400000000ff */
[----:B------:R-:W-:-:S02]  /*2e60*/  F2FP.F16.F32.PACK_AB R7, R11, R10 ;  /* 0x0000000a0b07723e */ /* 0x000fc400000000ff */
[----:B------:R-:W-:Y:S02]  /*2e70*/  F2FP.F16.F32.PACK_AB R13, R15, R14 ;  /* 0x0000000e0f0d723e */ /* 0x000fe400000000ff */
[----:B------:R-:W-:Y:S01]  /*2e80*/  F2FP.F16.F32.PACK_AB R20, R21, R20 ;  /* 0x000000141514723e */ /* 0x000fe200000000ff */
[----:B------:R2:W-:Y:S01]  /*2e90*/  STS.128 [R0+UR11+0xc000], R4 ;  /* 0x00c0000400007988 */ /* 0x0005e20008000c0b */
[----:B------:R-:W-:Y:S02]  /*2ea0*/  F2FP.F16.F32.PACK_AB R14, R17, R16 ;  /* 0x00000010110e723e */ /* 0x000fe400000000ff */
[----:B------:R-:W-:Y:S01]  /*2eb0*/  F2FP.F16.F32.PACK_AB R15, R19, R18 ;  /* 0x00000012130f723e */ /* 0x000fe200000000ff */
[----:B------:R-:W-:Y:S01]  /*2ec0*/  STS.128 [R2+UR11], R164 ;  /* 0x000000a402007988 */ /* 0x000fe20008000c0b */
[----:B------:R-:W-:Y:S02]  /*2ed0*/  F2FP.F16.F32.PACK_AB R21, R23, R22 ;  /* 0x000000161715723e */ /* 0x000fe400000000ff */
[----:B------:R-:W-:Y:S01]  /*2ee0*/  F2FP.F16.F32.PACK_AB R22, R25, R24 ;  /* 0x000000181916723e */ /* 0x000fe200000000ff */
[----:B------:R-:W-:Y:S01]  /*2ef0*/  STS.128 [R2+UR11+0x4000], R124 ;  /* 0x0040007c02007988 */ /* 0x000fe20008000c0b */
[----:B------:R-:W-:-:S02]  /*2f00*/  F2FP.F16.F32.PACK_AB R23, R27, R26 ;  /* 0x0000001a1b17723e */ /* 0x000fc400000000ff */
[----:B------:R-:W-:Y:S01]  /*2f10*/  F2FP.F16.F32.PACK_AB R28, R29, R28 ;  /* 0x0000001c1d1c723e */ /* 0x000fe200000000ff */
[----:B------:R-:W-:Y:S01]  /*2f20*/  STS.128 [R2+UR11+0x8000], R76 ;  /* 0x0080004c02007988 */ /* 0x000fe20008000c0b */
[----:B------:R-:W-:Y:S02]  /*2f30*/  F2FP.F16.F32.PACK_AB R29, R31, R30 ;  /* 0x0000001e1f1d723e */ /* 0x000fe400000000ff */
[----:B------:R-:W-:Y:S01]  /*2f40*/  F2FP.F16.F32.PACK_AB R36, R37, R36 ;  /* 0x000000242524723e */ /* 0x000fe200000000ff */
[----:B------:R3:W-:Y:S01]  /*2f50*/  STS.128 [R2+UR11+0xc000], R12 ;  /* 0x00c0000c02007988 */ /* 0x0007e20008000c0b */
[----:B------:R-:W-:Y:S02]  /*2f60*/  F2FP.F16.F32.PACK_AB R30, R33, R32 ;  /* 0x00000020211e723e */ /* 0x000fe400000000ff */
[----:B------:R-:W-:Y:S01]  /*2f70*/  F2FP.F16.F32.PACK_AB R31, R35, R34 ;  /* 0x00000022231f723e */ /* 0x000fe200000000ff */
[----:B------:R-:W-:Y:S01]  /*2f80*/  STS.128 [R3+UR11], R112 ;  /* 0x0000007003007988 */ /* 0x000fe20008000c0b */
[----:B------:R-:W-:-:S02]  /*2f90*/  F2FP.F16.F32.PACK_AB R37, R39, R38 ;  /* 0x000000262725723e */ /* 0x000fc400000000ff */
[----:B------:R-:W-:Y:S01]  /*2fa0*/  F2FP.F16.F32.PACK_AB R44, R45, R44 ;  /* 0x0000002c2d2c723e */ /* 0x000fe200000000ff */
[----:B------:R-:W-:Y:S01]  /*2fb0*/  STS.128 [R3+UR11+0x4000], R132 ;  /* 0x0040008403007988 */ /* 0x000fe20008000c0b */
[----:B------:R-:W-:Y:S02]  /*2fc0*/  LOP3.LUT R8, R0, 0x30, RZ, 0x3c, !PT ;  /* 0x0000003000087812 */ /* 0x000fe400078e3cff */
[----:B------:R-:W-:Y:S01]  /*2fd0*/  F2FP.F16.F32.PACK_AB R38, R41, R40 ;  /* 0x000000282926723e */ /* 0x000fe200000000ff */
[----:B------:R-:W-:Y:S01]  /*2fe0*/  STS.128 [R3+UR11+0x8000], R84 ;  /* 0x0080005403007988 */ /* 0x000fe20008000c0b */
[----:B------:R-:W-:Y:S02]  /*2ff0*/  F2FP.F16.F32.PACK_AB R39, R43, R42 ;  /* 0x0000002a2b27723e */ /* 0x000fe400000000ff */
[----:B------:R-:W-:Y:S01]  /*3000*/  F2FP.F16.F32.PACK_AB R45, R47, R46 ;  /* 0x0000002e2f2d723e */ /* 0x000fe200000000ff */
[----:B------:R4:W-:Y:S01]  /*3010*/  STS.128 [R3+UR11+0xc000], R20 ;  /* 0x00c0001403007988 */ /* 0x0009e20008000c0b */
[----:B------:R-:W-:-:S02]  /*3020*/  F2FP.F16.F32.PACK_AB R52, R53, R52 ;  /* 0x000000343534723e */ /* 0x000fc400000000ff */
[C---:B--2---:R-:W-:Y:S01]  /*3030*/  LOP3.LUT R4, R0.reuse, 0x40, RZ, 0x3c, !PT ;  /* 0x0000004000047812 */ /* 0x044fe200078e3cff */
[----:B------:R2:W-:Y:S01]  /*3040*/  STS.128 [R8+UR11], R120 ;  /* 0x0000007808007988 */ /* 0x0005e20008000c0b */
[----:B------:R-:W-:Y:S02]  /*3050*/  F2FP.F16.F32.PACK_AB R46, R49, R48 ;  /* 0x00000030312e723e */ /* 0x000fe400000000ff */
[----:B------:R-:W-:Y:S01]  /*3060*/  F2FP.F16.F32.PACK_AB R47, R51, R50 ;  /* 0x00000032332f723e */ /* 0x000fe200000000ff */
[----:B------:R2:W-:Y:S01]  /*3070*/  STS.128 [R8+UR11+0x4000], R72 ;  /* 0x0040004808007988 */ /* 0x0005e20008000c0b */
[----:B------:R-:W-:Y:S02]  /*3080*/  F2FP.F16.F32.PACK_AB R53, R55, R54 ;  /* 0x000000363735723e */ /* 0x000fe400000000ff */
[----:B------:R-:W-:Y:S01]  /*3090*/  F2FP.F16.F32.PACK_AB R60, R61, R60 ;  /* 0x0000003c3d3c723e */ /* 0x000fe200000000ff */
[----:B------:R2:W-:Y:S01]  /*30a0*/  STS.128 [R8+UR11+0x8000], R92 ;  /* 0x0080005c08007988 */ /* 0x0005e20008000c0b */
[----:B---3--:R-:W-:-:S02]  /*30b0*/  LOP3.LUT R2, R0, 0x50, RZ, 0x3c, !PT ;  /* 0x0000005000027812 */ /* 0x008fc400078e3cff */
[----:B------:R-:W-:Y:S01]  /*30c0*/  F2FP.F16.F32.PACK_AB R54, R57, R56 ;  /* 0x000000383936723e */ /* 0x000fe200000000ff */
[----:B------:R2:W-:Y:S01]  /*30d0*/  STS.128 [R8+UR11+0xc000], R28 ;  /* 0x00c0001c08007988 */ /* 0x0005e20008000c0b */
[----:B------:R-:W-:Y:S02]  /*30e0*/  F2FP.F16.F32.PACK_AB R55, R59, R58 ;  /* 0x0000003a3b37723e */ /* 0x000fe400000000ff */
[----:B------:R-:W-:Y:S01]  /*30f0*/  F2FP.F16.F32.PACK_AB R61, R63, R62 ;  /* 0x0000003e3f3d723e */ /* 0x000fe200000000ff */
[----:B------:R2:W-:Y:S01]  /*3100*/  STS.128 [R4+UR11], R128 ;  /* 0x0000008004007988 */ /* 0x0005e20008000c0b */
[----:B----4-:R-:W-:Y:S02]  /*3110*/  LOP3.LUT R3, R0, 0x60, RZ, 0x3c, !PT ;  /* 0x0000006000037812 */ /* 0x010fe400078e3cff */
[----:B------:R-:W-:Y:S01]  /*3120*/  F2FP.F16.F32.PACK_AB R62, R65, R64 ;  /* 0x00000040413e723e */ /* 0x000fe200000000ff */
[----:B------:R2:W-:Y:S01]  /*3130*/  STS.128 [R4+UR11+0x4000], R80 ;  /* 0x0040005004007988 */ /* 0x0005e20008000c0b */
[----:B------:R-:W-:-:S02]  /*3140*/  F2FP.F16.F32.PACK_AB R63, R67, R66 ;  /* 0x00000042433f723e */ /* 0x000fc400000000ff */
[----:B------:R-:W-:Y:S01]  /*3150*/  LOP3.LUT R0, R0, 0x70, RZ, 0x3c, !PT ;  /* 0x0000007000007812 */ /* 0x000fe200078e3cff */
[----:B------:R2:W-:Y:S04]  /*3160*/  STS.128 [R4+UR11+0x8000], R100 ;  /* 0x0080006404007988 */ /* 0x0005e80008000c0b */
[----:B------:R2:W-:Y:S04]  /*3170*/  STS.128 [R4+UR11+0xc000], R36 ;  /* 0x00c0002404007988 */ /* 0x0005e80008000c0b */
[----:B------:R2:W-:Y:S04]  /*3180*/  STS.128 [R2+UR11], R136 ;  /* 0x0000008802007988 */ /* 0x0005e80008000c0b */
[----:B------:R2:W-:Y:S04]  /*3190*/  STS.128 [R2+UR11+0x4000], R88 ;  /* 0x0040005802007988 */ /* 0x0005e80008000c0b */
        /* <DEDUP_REMOVED lines=9> */
[----:B------:R2:W-:Y:S01]  /*3230*/  STS.128 [R0+UR11+0xc000], R60 ;  /* 0x00c0003c00007988 */ /* 0x0005e20008000c0b */
[----:B------:R3:W-:Y:S06]  /*3240*/  MEMBAR.ALL.CTA ;  /* 0x0000000000007992 */ /* 0x0007ec0000008000 */
[----:B---3--:R-:W3:Y:S02]  /*3250*/  FENCE.VIEW.ASYNC.S ;  /* 0x00000000000073c6 */ /* 0x008ee40000000000 */
[----:B---3--:R-:W-:Y:S06]  /*3260*/  BAR.SYNC.DEFER_BLOCKING 0x0 ;  /* 0x0000000000007b1d */ /* 0x008fec0000010000 */
[----:B------:R2:W-:Y:S01]  /*3270*/  UTMASTG.2D [UR4], [UR12] ;  /* 0x000000040c0073b5 */ /* 0x0005e20008008000 */
[----:B------:R0:W-:Y:S01]  /*3280*/  UTMACMDFLUSH ;  /* 0x00000000000079b7 */ /* 0x0001e20000000000 */
[----:B------:R-:W-:-:S04]  /*3290*/  DEPBAR.LE SB0, 0x0 ;  /* 0x000080000000791a */ /* 0x000fc80000000000 */
[----:B------:R-:W-:Y:S08]  /*32a0*/  BAR.SYNC.DEFER_BLOCKING 0x0 ;  /* 0x0000000000007b1d */ /* 0x000ff00000010000 */
[----:B------:R-:W-:Y:S06]  /*32b0*/  BAR.SYNC.DEFER_BLOCKING 0x0 ;  /* 0x0000000000007b1d */ /* 0x000fec0000010000 */
[----:B--2---:R-:W-:Y:S05]  /*32c0*/  @P1 BRA `(.L_x_67) ;  /* 0x0000000000a01947 */ /* 0x004fea0003800000 */
[----:B------:R-:W2:Y:S01]  /*32d0*/  S2UR UR5, SR_CgaCtaId ;  /* 0x00000000000579c3 */ /* 0x000ea20000008800 */
[----:B------:R-:W-:Y:S01]  /*32e0*/  NOP ;  /* 0x0000000000007918 */ /* 0x000fe20000000000 */
[----:B------:R-:W-:Y:S01]  /*32f0*/  UMOV UR4, 0x50 ;  /* 0x0000005000047882 */ /* 0x000fe20000000000 */
[----:B------:R-:W-:Y:S02]  /*3300*/  IMAD.U32 R0, RZ, RZ, UR10 ;  /* 0x0000000aff007e24 */ /* 0x000fe4000f8e00ff */
[----:B------:R-:W-:Y:S02]  /*3310*/  IMAD.MOV.U32 R3, RZ, RZ, 0xff ;  /* 0x000000ffff037424 */ /* 0x000fe400078e00ff */
[----:B------:R-:W-:Y:S01]  /*3320*/  IMAD.MOV.U32 R7, RZ, RZ, 0x1 ;  /* 0x00000001ff077424 */ /* 0x000fe200078e00ff */
[----:B------:R-:W-:-:S04]  /*3330*/  LOP3.LUT R0, R0, 0xffff, RZ, 0xc0, !PT ;  /* 0x0000ffff00007812 */ /* 0x000fc800078ec0ff */
[----:B------:R-:W-:-:S05]  /*3340*/  SHF.R.U32.HI R0, RZ, 0x5, R0 ;  /* 0x00000005ff007819 */ /* 0x000fca0000011600 */
[----:B------:R-:W-:Y:S01]  /*3350*/  VIADD R2, R0, 0x10 ;  /* 0x0000001000027836 */ /* 0x000fe20000000000 */
[----:B------:R-:W-:Y:S01]  /*3360*/  SHF.L.U32 R0, R3, R0, RZ ;  /* 0x0000000003007219 */ /* 0x000fe200000006ff */
[----:B--2---:R-:W-:-:S03]  /*3370*/  ULEA UR6, UR5, UR4, 0x18 ;  /* 0x0000000405067291 */ /* 0x004fc6000f8ec0ff */
[----:B------:R-:W-:-:S04]  /*3380*/  SHF.L.U32 R3, R7, R2, RZ ;  /* 0x0000000207037219 */ /* 0x000fc800000006ff */
[----:B------:R-:W-:Y:S02]  /*3390*/  LOP3.LUT R0, R3, R0, RZ, 0xfc, !PT ;  /* 0x0000000003007212 */ /* 0x000fe400078efcff */
[----:B------:R-:W2:Y:S02]  /*33a0*/  LDS R5, [UR6] ;  /* 0x00000006ff057984 */ /* 0x000ea40008000800 */
[C---:B------:R-:W-:Y:S02]  /*33b0*/  LOP3.LUT R2, R0.reuse, 0xffff, RZ, 0xc0, !PT ;  /* 0x0000ffff00027812 */ /* 0x040fe400078ec0ff */
[----:B--2---:R-:W-:-:S04]  /*33c0*/  LOP3.LUT R3, R0, 0xffff, R5, 0x80, !PT ;  /* 0x0000ffff00037812 */ /* 0x004fc800078e8005 */
[----:B------:R-:W-:-:S13]  /*33d0*/  ISETP.NE.AND P0, PT, R3, R2, PT ;  /* 0x000000020300720c */ /* 0x000fda0003f05270 */
[----:B------:R-:W-:Y:S05]  /*33e0*/  @P0 BRA `(.L_x_68) ;  /* 0x0000000000500947 */ /* 0x000fea0003800000 */
[----:B------:R-:W-:Y:S02]  /*33f0*/  SHF.R.U32.HI R5, RZ, 0x10, R5 ;  /* 0x00000010ff057819 */ /* 0x000fe40000011605 */
[----:B------:R-:W-:-:S04]  /*3400*/  SHF.R.U32.HI R2, RZ, 0x10, R0 ;  /* 0x00000010ff027819 */ /* 0x000fc80000011600 */
[----:B------:R-:W-:-:S04]  /*3410*/  LOP3.LUT R5, R5, R2, RZ, 0xc0, !PT ;  /* 0x0000000205057212 */ /* 0x000fc800078ec0ff */
[----:B------:R-:W-:-:S13]  /*3420*/  ISETP.NE.AND P0, PT, R5, R2, PT ;  /* 0x000000020500720c */ /* 0x000fda0003f05270 */
[----:B------:R-:W-:Y:S05]  /*3430*/  @P0 BRA `(.L_x_69) ;  /* 0x0000000000300947 */ /* 0x000fea0003800000 */
[----:B------:R-:W-:Y:S01]  /*3440*/  R2UR UR4, R0 ;  /* 0x00000000000472ca */ /* 0x000fe200000e0000 */
[----:B------:R-:W-:Y:S01]  /*3450*/  VOTEU.ANY UR5, UPT, PT ;  /* 0x0000000000057886 */ /* 0x000fe200038e0100 */
[----:B------:R-:W2:Y:S01]  /*3460*/  S2R R0, SR_LANEID ;  /* 0x0000000000007919 */ /* 0x000ea20000000000 */
[----:B------:R-:W-:-:S10]  /*3470*/  UFLO.U32 UR5, UR5 ;  /* 0x00000005000572bd */ /* 0x000fd400080e0000 */
[----:B------:R-:W-:-:S06]  /*3480*/  ULOP3.LUT UR4, URZ, UR4, URZ, 0x33, !UPT ;  /* 0x00000004ff047292 */ /* 0x000fcc000f8e33ff */
[----:B------:R-:W-:-:S04]  /*3490*/  IMAD.U32 R2, RZ, RZ, UR4 ;  /* 0x00000004ff027e24 */ /* 0x000fc8000f8e00ff */
[----:B------:R-:W3:Y:S02]  /*34a0*/  REDUX UR7, R2 ;  /* 0x00000000020773c4 */ /* 0x000ee40000000000 */
[----:B------:R4:W-:Y:S01]  /*34b0*/  UTCATOMSWS.AND URZ, UR4 ;  /* 0x0000000400ff79e3 */ /* 0x0009e20008000000 */
[----:B--2---:R-:W-:Y:S01]  /*34c0*/  ISETP.EQ.U32.AND P0, PT, R0, UR5, PT ;  /* 0x0000000500007c0c */ /* 0x004fe2000bf02070 */
[----:B---3--:R-:W-:-:S12]  /*34d0*/  IMAD.U32 R0, RZ, RZ, UR7 ;  /* 0x00000007ff007e24 */ /* 0x008fd8000f8e00ff */
[----:B------:R4:W-:Y:S01]  /*34e0*/  @P0 ATOMS.AND RZ, [UR6], R0 ;  /* 0x00000000ffff098c */ /* 0x0009e2000a800006 */
[----:B------:R-:W-:Y:S05]  /*34f0*/  BRA `(.L_x_67) ;  /* 0x0000000000147947 */ /* 0x000fea0003800000 */
.L_x_69:
[----:B------:R-:W-:-:S07]  /*3500*/  MOV R2, 0x3520 ;  /* 0x0000352000027802 */ /* 0x000fce0000000f00 */
[----:B-1----:R-:W-:Y:S05]  /*3510*/  CALL.REL.NOINC `($__internal_0_$__cuda_sm10x_tcgen05_guardrail_trap_col_being_dealloced_not_returned_by_alloc) ;  /* 0x0000000000447944 */ /* 0x002fea0003c00000 */
[----:B------:R-:W-:Y:S05]  /*3520*/  BRA `(.L_x_67) ;  /* 0x0000000000087947 */ /* 0x000fea0003800000 */
.L_x_68:
[----:B------:R-:W-:-:S07]  /*3530*/  MOV R2, 0x3550 ;  /* 0x0000355000027802 */ /* 0x000fce0000000f00 */
[----:B-1----:R-:W-:Y:S05]  /*3540*/  CALL.REL.NOINC `($__internal_2_$__cuda_sm10x_tcgen05_guardrail_trap_unallocated_columns_being_dealloced) ;  /* 0x0000000000507944 */ /* 0x002fea0003c00000 */
.L_x_67:
[----:B------:R-:W-:Y:S01]  /*3550*/  NOP ;  /* 0x0000000000007918 */ /* 0x000fe20000000000 */
[----:B----4-:R-:W-:Y:S05]  /*3560*/  EXIT ;  /* 0x000000000000794d */ /* 0x010fea0003800000 */
.L_x_56:
[----:B------:R-:W2:Y:S02]  /*3570*/  SYNCS.PHASECHK.TRANS64.TRYWAIT P0, [UR11+0x30000], RZ ;  /* 0x030000ffff0075a7 */ /* 0x000ea4000800110b */
[----:B--2---:R-:W-:Y:S05]  /*3580*/  @!P0 BRA `(.L_x_56) ;  /* 0xfffffffc00f88947 */ /* 0x004fea000383ffff */
[----:B------:R-:W-:Y:S05]  /*3590*/  BRA `(.L_x_70) ;  /* 0xffffffe400507947 */ /* 0x000fea000383ffff */
.L_x_58:
[----:B------:R-:W2:Y:S02]  /*35a0*/  SYNCS.PHASECHK.TRANS64.TRYWAIT P3, [UR11+0x30010], RZ ;  /* 0x030010ffff0075a7 */ /* 0x000ea4000806110b */
[----:B--2---:R-:W-:Y:S05]  /*35b0*/  @!P3 BRA `(.L_x_58) ;  /* 0xfffffffc00f8b947 */ /* 0x004fea000383ffff */
[----:B------:R-:W-:Y:S05]  /*35c0*/  BRA `(.L_x_71) ;  /* 0xffffffe800447947 */ /* 0x000fea000383ffff */
.L_x_59:
[----:B------:R-:W3:Y:S02]  /*35d0*/  SYNCS.PHASECHK.TRANS64.TRYWAIT P0, [UR37+0x30000], R3 ;  /* 0x03000003ff0075a7 */ /* 0x000ee40008001125 */
[----:B---3--:R-:W-:Y:S05]  /*35e0*/  @!P0 BRA `(.L_x_59) ;  /* 0xfffffffc00f88947 */ /* 0x008fea000383ffff */
[----:B------:R-:W-:Y:S05]  /*35f0*/  BRA `(.L_x_72) ;  /* 0xffffffe800c07947 */ /* 0x000fea000383ffff */
.L_x_61:
[----:B------:R-:W3:Y:S02]  /*3600*/  SYNCS.PHASECHK.TRANS64.TRYWAIT P0, [UR37+0x30010], R3 ;  /* 0x03001003ff0075a7 */ /* 0x000ee40008001125 */
[----:B---3--:R-:W-:Y:S05]  /*3610*/  @!P0 BRA `(.L_x_61) ;  /* 0xfffffffc00f88947 */ /* 0x008fea000383ffff */
[----:B------:R-:W-:Y:S05]  /*3620*/  BRA `(.L_x_73) ;  /* 0xffffffec00dc7947 */ /* 0x000fea000383ffff */
        .weak           $__internal_0_$__cuda_sm10x_tcgen05_guardrail_trap_col_being_dealloced_not_returned_by_alloc
        .type           $__internal_0_$__cuda_sm10x_tcgen05_guardrail_trap_col_being_dealloced_not_returned_by_alloc,@function
        .size           $__internal_0_$__cuda_sm10x_tcgen05_guardrail_trap_col_being_dealloced_not_returned_by_alloc,($__internal_1_$__cuda_sm10x_tcgen05_guardrail_trap_phase_invalid_during_alloc - $__internal_0_$__cuda_sm10x_tcgen05_guardrail_trap_col_being_dealloced_not_returned_by_alloc)
$__internal_0_$__cuda_sm10x_tcgen05_guardrail_trap_col_being_dealloced_not_returned_by_alloc:
[----:B------:R-:W-:Y:S05]  /*3630*/  BPT.TRAP 0x1 ;  /* 0x000000040000795c */ /* 0x000fea0000300000 */
[----:B------:R-:W-:-:S04]  /*3640*/  IMAD.MOV.U32 R3, RZ, RZ, 0x0 ;  /* 0x00000000ff037424 */ /* 0x000fc800078e00ff */
[----:B------:R-:W-:Y:S05]  /*3650*/  RET.REL.NODEC R2 `(gluon_tcgen05) ;  /* 0xffffffc802687950 */ /* 0x000fea0003c3ffff */
        .weak           $__internal_1_$__cuda_sm10x_tcgen05_guardrail_trap_phase_invalid_during_alloc
        .type           $__internal_1_$__cuda_sm10x_tcgen05_guardrail_trap_phase_invalid_during_alloc,@function
        .size           $__internal_1_$__cuda_sm10x_tcgen05_guardrail_trap_phase_invalid_during_alloc,($__internal_2_$__cuda_sm10x_tcgen05_guardrail_trap_unallocated_columns_being_dealloced - $__internal_1_$__cuda_sm10x_tcgen05_guardrail_trap_phase_invalid_during_alloc)
$__internal_1_$__cuda_sm10x_tcgen05_guardrail_trap_phase_invalid_during_alloc:
[----:B------:R-:W-:Y:S05]  /*3660*/  BPT.TRAP 0x1 ;  /* 0x000000040000795c */ /* 0x000fea0000300000 */
[----:B------:R-:W-:-:S04]  /*3670*/  IMAD.MOV.U32 R3, RZ, RZ, 0x0 ;  /* 0x00000000ff037424 */ /* 0x000fc800078e00ff */
[----:B------:R-:W-:Y:S05]  /*3680*/  RET.REL.NODEC R2 `(gluon_tcgen05) ;  /* 0xffffffc8025c7950 */ /* 0x000fea0003c3ffff */
        .weak           $__internal_2_$__cuda_sm10x_tcgen05_guardrail_trap_unallocated_columns_being_dealloced
        .type           $__internal_2_$__cuda_sm10x_tcgen05_guardrail_trap_unallocated_columns_being_dealloced,@function
        .size           $__internal_2_$__cuda_sm10x_tcgen05_guardrail_trap_unallocated_columns_being_dealloced,(.L_x_77 - $__internal_2_$__cuda_sm10x_tcgen05_guardrail_trap_unallocated_columns_being_dealloced)
$__internal_2_$__cuda_sm10x_tcgen05_guardrail_trap_unallocated_columns_being_dealloced:
[----:B------:R-:W-:Y:S05]  /*3690*/  BPT.TRAP 0x1 ;  /* 0x000000040000795c */ /* 0x000fea0000300000 */
[----:B------:R-:W-:-:S04]  /*36a0*/  IMAD.MOV.U32 R3, RZ, RZ, 0x0 ;  /* 0x00000000ff037424 */ /* 0x000fc800078e00ff */
[----:B------:R-:W-:Y:S05]  /*36b0*/  RET.REL.NODEC R2 `(gluon_tcgen05) ;  /* 0xffffffc802507950 */ /* 0x000fea0003c3ffff */
.L_x_74:
[----:B------:R-:W-:-:S00]  /*36c0*/  BRA `(.L_x_74) ;  /* 0xfffffffc00fc7947 */ /* 0x000fc0000383ffff */
[----:B------:R-:W-:-:S00]  /*36d0*/  NOP ;  /* 0x0000000000007918 */ /* 0x000fc00000000000 */
        /* <DEDUP_REMOVED lines=10> */
.L_x_77:


//--------------------- .nv.shared.gluon_tcgen05  --------------------------
	.section	.nv.shared.gluon_tcgen05,"aw",@nobits
	.sectionflags	@""
	.align	16
	.zero		1024


//--------------------- .nv.shared.reserved.0     --------------------------
	.section	.nv.shared.reserved.0,"aw",@nobits
	.align	8
	.weak		__nv_reservedSMEM_offset_0_alias
	.size		__nv_reservedSMEM_offset_0_alias, 0, 64
	.other		__nv_reservedSMEM_offset_0_alias,@"STO_CUDA_RESERVED_SHARED STV_DEFAULT"
__nv_reservedSMEM_offset_0_alias:
	.zero		0
.nv.shared.reserved.0:
	.zero		64
	.weak		__nv_reservedSMEM_allocation_phase
	.type		__nv_reservedSMEM_allocation_phase,@object
	.size		__nv_reservedSMEM_allocation_phase,(.L_0 - __nv_reservedSMEM_allocation_phase)
__nv_reservedSMEM_allocation_phase:
	.zero		1
.L_0:
	.zero		7
	.weak		__nv_reservedSMEM_devtool_atexit_pc
	.type		__nv_reservedSMEM_devtool_atexit_pc,@object
	.size		__nv_reservedSMEM_devtool_atexit_pc,(__nv_reservedSMEM_allocation_mask - __nv_reservedSMEM_devtool_atexit_pc)
__nv_reservedSMEM_devtool_atexit_pc:
	.zero		8
	.weak		__nv_reservedSMEM_allocation_mask
	.type		__nv_reservedSMEM_allocation_mask,@object
	.size		__nv_reservedSMEM_allocation_mask,(.L_2 - __nv_reservedSMEM_allocation_mask)
__nv_reservedSMEM_allocation_mask:
	.zero		4
.L_2:


//--------------------- .nv.constant0.gluon_tcgen05 --------------------------
	.section	.nv.constant0.gluon_tcgen05,"a",@progbits
	.sectionflags	@""
	.align	4
.nv.constant0.gluon_tcgen05:
	.zero		976


//--------------------- SYMBOLS --------------------------

	.type		.nv.reservedSmem.offset0,@object
	.size		.nv.reservedSmem.offset0,0x4
	.type		.nv.reservedSmem.cap,@object
	.size		.nv.reservedSmem.cap,0x4
